//
// Generated by NVIDIA NVVM Compiler
//
// Compiler Build ID: CL-36424714
// Cuda compilation tools, release 13.0, V13.0.88
// Based on NVVM 20.0.0
//

.version 9.0
.target sm_100
.address_size 64

	// .globl	_Z12knn2d_kernelPK6float2iS1_iP6PairIFii
.extern .shared .align 16 .b8 smem[];

.visible .entry _Z12knn2d_kernelPK6float2iS1_iP6PairIFii(
	.param .u64 .ptr .align 1 _Z12knn2d_kernelPK6float2iS1_iP6PairIFii_param_0,
	.param .u32 _Z12knn2d_kernelPK6float2iS1_iP6PairIFii_param_1,
	.param .u64 .ptr .align 1 _Z12knn2d_kernelPK6float2iS1_iP6PairIFii_param_2,
	.param .u32 _Z12knn2d_kernelPK6float2iS1_iP6PairIFii_param_3,
	.param .u64 .ptr .align 1 _Z12knn2d_kernelPK6float2iS1_iP6PairIFii_param_4,
	.param .u32 _Z12knn2d_kernelPK6float2iS1_iP6PairIFii_param_5,
	.param .u32 _Z12knn2d_kernelPK6float2iS1_iP6PairIFii_param_6
)
{
	.local .align 16 .b8 	__local_depot0[256];
	.reg .b64 	%SP;
	.reg .b64 	%SPL;
	.reg .pred 	%p<213>;
	.reg .b32 	%r<242>;
	.reg .b32 	%f<68>;
	.reg .b64 	%rd<49>;

	mov.u64 	%SPL, __local_depot0;
	ld.param.u64 	%rd7, [_Z12knn2d_kernelPK6float2iS1_iP6PairIFii_param_0];
	ld.param.u32 	%r92, [_Z12knn2d_kernelPK6float2iS1_iP6PairIFii_param_1];
	ld.param.u64 	%rd8, [_Z12knn2d_kernelPK6float2iS1_iP6PairIFii_param_2];
	ld.param.u32 	%r93, [_Z12knn2d_kernelPK6float2iS1_iP6PairIFii_param_3];
	ld.param.u32 	%r94, [_Z12knn2d_kernelPK6float2iS1_iP6PairIFii_param_5];
	add.u64 	%rd1, %SPL, 0;
	add.u64 	%rd2, %SPL, 128;
	mov.u32 	%r1, %tid.x;
	and.b32  	%r2, %r1, 31;
	shr.u32 	%r96, %r1, 5;
	mov.u32 	%r3, %ntid.x;
	shr.u32 	%r97, %r3, 5;
	mov.u32 	%r98, %ctaid.x;
	mad.lo.s32 	%r4, %r97, %r98, %r96;
	setp.ge.s32 	%p31, %r4, %r92;
	mov.f32 	%f61, 0f00000000;
	mov.f32 	%f62, %f61;
	@%p31 bra 	$L__BB0_4;
	setp.ne.s32 	%p32, %r2, 0;
	@%p32 bra 	$L__BB0_3;
	cvta.to.global.u64 	%rd12, %rd7;
	mul.wide.s32 	%rd13, %r4, 8;
	add.s64 	%rd14, %rd12, %rd13;
	ld.global.nc.v2.u32 	{%r224, %r223}, [%rd14];
$L__BB0_3:
	shfl.sync.idx.b32	%r100|%p33, %r224, 0, 31, -1;
	mov.b32 	%f61, %r100;
	shfl.sync.idx.b32	%r101|%p34, %r223, 0, 31, -1;
	mov.b32 	%f62, %r101;
$L__BB0_4:
	bar.warp.sync 	-1;
	shr.s32 	%r9, %r94, 5;
	setp.gt.s32 	%p35, %r9, 0;
	@%p35 bra 	$L__BB0_5;
	bra.uni 	$L__BB0_6;
$L__BB0_5:
	mov.b32 	%r102, 2139095040;
	st.local.u32 	[%rd1], %r102;
	mov.b32 	%r103, -1;
	st.local.u32 	[%rd2], %r103;
$L__BB0_6:
	setp.lt.s32 	%p36, %r9, 2;
	@%p36 bra 	$L__BB0_8;
	mov.b32 	%r104, 2139095040;
	st.local.u32 	[%rd1+4], %r104;
	mov.b32 	%r105, -1;
	st.local.u32 	[%rd2+4], %r105;
$L__BB0_8:
	setp.lt.s32 	%p37, %r9, 3;
	@%p37 bra 	$L__BB0_10;
	mov.b32 	%r106, 2139095040;
	st.local.u32 	[%rd1+8], %r106;
	mov.b32 	%r107, -1;
	st.local.u32 	[%rd2+8], %r107;
$L__BB0_10:
	setp.lt.s32 	%p38, %r9, 4;
	@%p38 bra 	$L__BB0_12;
	mov.b32 	%r108, 2139095040;
	st.local.u32 	[%rd1+12], %r108;
	mov.b32 	%r109, -1;
	st.local.u32 	[%rd2+12], %r109;
$L__BB0_12:
	setp.lt.s32 	%p39, %r9, 5;
	@%p39 bra 	$L__BB0_14;
	mov.b32 	%r110, 2139095040;
	st.local.u32 	[%rd1+16], %r110;
	mov.b32 	%r111, -1;
	st.local.u32 	[%rd2+16], %r111;
$L__BB0_14:
	setp.lt.s32 	%p40, %r9, 6;
	@%p40 bra 	$L__BB0_16;
	mov.b32 	%r112, 2139095040;
	st.local.u32 	[%rd1+20], %r112;
	mov.b32 	%r113, -1;
	st.local.u32 	[%rd2+20], %r113;
$L__BB0_16:
	setp.lt.s32 	%p41, %r9, 7;
	@%p41 bra 	$L__BB0_18;
	mov.b32 	%r114, 2139095040;
	st.local.u32 	[%rd1+24], %r114;
	mov.b32 	%r115, -1;
	st.local.u32 	[%rd2+24], %r115;
$L__BB0_18:
	setp.lt.s32 	%p42, %r9, 8;
	@%p42 bra 	$L__BB0_20;
	mov.b32 	%r116, 2139095040;
	st.local.u32 	[%rd1+28], %r116;
	mov.b32 	%r117, -1;
	st.local.u32 	[%rd2+28], %r117;
$L__BB0_20:
	setp.lt.s32 	%p43, %r9, 9;
	@%p43 bra 	$L__BB0_22;
	mov.b32 	%r118, 2139095040;
	st.local.u32 	[%rd1+32], %r118;
	mov.b32 	%r119, -1;
	st.local.u32 	[%rd2+32], %r119;
$L__BB0_22:
	setp.lt.s32 	%p44, %r9, 10;
	@%p44 bra 	$L__BB0_24;
	mov.b32 	%r120, 2139095040;
	st.local.u32 	[%rd1+36], %r120;
	mov.b32 	%r121, -1;
	st.local.u32 	[%rd2+36], %r121;
$L__BB0_24:
	setp.lt.s32 	%p45, %r9, 11;
	@%p45 bra 	$L__BB0_26;
	mov.b32 	%r122, 2139095040;
	st.local.u32 	[%rd1+40], %r122;
	mov.b32 	%r123, -1;
	st.local.u32 	[%rd2+40], %r123;
$L__BB0_26:
	setp.lt.s32 	%p46, %r9, 12;
	@%p46 bra 	$L__BB0_28;
	mov.b32 	%r124, 2139095040;
	st.local.u32 	[%rd1+44], %r124;
	mov.b32 	%r125, -1;
	st.local.u32 	[%rd2+44], %r125;
$L__BB0_28:
	setp.lt.s32 	%p47, %r9, 13;
	@%p47 bra 	$L__BB0_30;
	mov.b32 	%r126, 2139095040;
	st.local.u32 	[%rd1+48], %r126;
	mov.b32 	%r127, -1;
	st.local.u32 	[%rd2+48], %r127;
$L__BB0_30:
	setp.lt.s32 	%p48, %r9, 14;
	@%p48 bra 	$L__BB0_32;
	mov.b32 	%r128, 2139095040;
	st.local.u32 	[%rd1+52], %r128;
	mov.b32 	%r129, -1;
	st.local.u32 	[%rd2+52], %r129;
$L__BB0_32:
	setp.lt.s32 	%p49, %r9, 15;
	@%p49 bra 	$L__BB0_34;
	mov.b32 	%r130, 2139095040;
	st.local.u32 	[%rd1+56], %r130;
	mov.b32 	%r131, -1;
	st.local.u32 	[%rd2+56], %r131;
$L__BB0_34:
	setp.lt.s32 	%p50, %r9, 16;
	@%p50 bra 	$L__BB0_36;
	mov.b32 	%r132, 2139095040;
	st.local.u32 	[%rd1+60], %r132;
	mov.b32 	%r133, -1;
	st.local.u32 	[%rd2+60], %r133;
$L__BB0_36:
	setp.lt.s32 	%p51, %r9, 17;
	@%p51 bra 	$L__BB0_38;
	mov.b32 	%r134, 2139095040;
	st.local.u32 	[%rd1+64], %r134;
	mov.b32 	%r135, -1;
	st.local.u32 	[%rd2+64], %r135;
$L__BB0_38:
	setp.lt.s32 	%p52, %r9, 18;
	@%p52 bra 	$L__BB0_40;
	mov.b32 	%r136, 2139095040;
	st.local.u32 	[%rd1+68], %r136;
	mov.b32 	%r137, -1;
	st.local.u32 	[%rd2+68], %r137;
$L__BB0_40:
	setp.lt.s32 	%p53, %r9, 19;
	@%p53 bra 	$L__BB0_42;
	mov.b32 	%r138, 2139095040;
	st.local.u32 	[%rd1+72], %r138;
	mov.b32 	%r139, -1;
	st.local.u32 	[%rd2+72], %r139;
$L__BB0_42:
	setp.lt.s32 	%p54, %r9, 20;
	@%p54 bra 	$L__BB0_44;
	mov.b32 	%r140, 2139095040;
	st.local.u32 	[%rd1+76], %r140;
	mov.b32 	%r141, -1;
	st.local.u32 	[%rd2+76], %r141;
$L__BB0_44:
	setp.lt.s32 	%p55, %r9, 21;
	@%p55 bra 	$L__BB0_46;
	mov.b32 	%r142, 2139095040;
	st.local.u32 	[%rd1+80], %r142;
	mov.b32 	%r143, -1;
	st.local.u32 	[%rd2+80], %r143;
$L__BB0_46:
	setp.lt.s32 	%p56, %r9, 22;
	@%p56 bra 	$L__BB0_48;
	mov.b32 	%r144, 2139095040;
	st.local.u32 	[%rd1+84], %r144;
	mov.b32 	%r145, -1;
	st.local.u32 	[%rd2+84], %r145;
$L__BB0_48:
	setp.lt.s32 	%p57, %r9, 23;
	@%p57 bra 	$L__BB0_50;
	mov.b32 	%r146, 2139095040;
	st.local.u32 	[%rd1+88], %r146;
	mov.b32 	%r147, -1;
	st.local.u32 	[%rd2+88], %r147;
$L__BB0_50:
	setp.lt.s32 	%p58, %r9, 24;
	@%p58 bra 	$L__BB0_52;
	mov.b32 	%r148, 2139095040;
	st.local.u32 	[%rd1+92], %r148;
	mov.b32 	%r149, -1;
	st.local.u32 	[%rd2+92], %r149;
$L__BB0_52:
	setp.lt.s32 	%p59, %r9, 25;
	@%p59 bra 	$L__BB0_54;
	mov.b32 	%r150, 2139095040;
	st.local.u32 	[%rd1+96], %r150;
	mov.b32 	%r151, -1;
	st.local.u32 	[%rd2+96], %r151;
$L__BB0_54:
	setp.lt.s32 	%p60, %r9, 26;
	@%p60 bra 	$L__BB0_56;
	mov.b32 	%r152, 2139095040;
	st.local.u32 	[%rd1+100], %r152;
	mov.b32 	%r153, -1;
	st.local.u32 	[%rd2+100], %r153;
$L__BB0_56:
	setp.lt.s32 	%p61, %r9, 27;
	@%p61 bra 	$L__BB0_58;
	mov.b32 	%r154, 2139095040;
	st.local.u32 	[%rd1+104], %r154;
	mov.b32 	%r155, -1;
	st.local.u32 	[%rd2+104], %r155;
$L__BB0_58:
	setp.lt.s32 	%p62, %r9, 28;
	@%p62 bra 	$L__BB0_60;
	mov.b32 	%r156, 2139095040;
	st.local.u32 	[%rd1+108], %r156;
	mov.b32 	%r157, -1;
	st.local.u32 	[%rd2+108], %r157;
$L__BB0_60:
	setp.lt.s32 	%p63, %r9, 29;
	@%p63 bra 	$L__BB0_62;
	mov.b32 	%r158, 2139095040;
	st.local.u32 	[%rd1+112], %r158;
	mov.b32 	%r159, -1;
	st.local.u32 	[%rd2+112], %r159;
$L__BB0_62:
	setp.lt.s32 	%p64, %r9, 30;
	@%p64 bra 	$L__BB0_64;
	mov.b32 	%r160, 2139095040;
	st.local.u32 	[%rd1+116], %r160;
	mov.b32 	%r161, -1;
	st.local.u32 	[%rd2+116], %r161;
$L__BB0_64:
	setp.lt.s32 	%p65, %r9, 31;
	@%p65 bra 	$L__BB0_66;
	mov.b32 	%r162, 2139095040;
	st.local.u32 	[%rd1+120], %r162;
	mov.b32 	%r163, -1;
	st.local.u32 	[%rd2+120], %r163;
$L__BB0_66:
	setp.lt.s32 	%p66, %r9, 32;
	@%p66 bra 	$L__BB0_68;
	mov.b32 	%r164, 2139095040;
	st.local.u32 	[%rd1+124], %r164;
	mov.b32 	%r165, -1;
	st.local.u32 	[%rd2+124], %r165;
$L__BB0_68:
	setp.gt.s32 	%p67, %r93, 0;
	@%p67 bra 	$L__BB0_69;
	bra.uni 	$L__BB0_86;
$L__BB0_69:
	mul.wide.s32 	%rd15, %r9, 4;
	add.s64 	%rd3, %rd1, %rd15;
	cvta.to.global.u64 	%rd4, %rd8;
	mov.b32 	%r225, 0;
	add.s64 	%rd19, %rd2, %rd15;
$L__BB0_70:
	mov.u32 	%r10, %r225;
	ld.param.u32 	%r222, [_Z12knn2d_kernelPK6float2iS1_iP6PairIFii_param_6];
	add.s32 	%r225, %r10, %r222;
	setp.gt.s32 	%p68, %r225, %r93;
	sub.s32 	%r167, %r93, %r10;
	selp.b32 	%r12, %r167, %r222, %p68;
	setp.ge.s32 	%p69, %r1, %r12;
	@%p69 bra 	$L__BB0_73;
	mov.u32 	%r226, %r1;
$L__BB0_72:
	shl.b32 	%r168, %r226, 3;
	mov.u32 	%r169, smem;
	add.s32 	%r170, %r169, %r168;
	add.s32 	%r171, %r226, %r10;
	mul.wide.s32 	%rd16, %r171, 8;
	add.s64 	%rd17, %rd4, %rd16;
	ld.global.nc.v2.f32 	{%f45, %f46}, [%rd17];
	st.shared.v2.f32 	[%r170], {%f45, %f46};
	add.s32 	%r226, %r226, %r3;
	setp.lt.s32 	%p70, %r226, %r12;
	@%p70 bra 	$L__BB0_72;
$L__BB0_73:
	setp.ge.s32 	%p71, %r4, %r92;
	bar.sync 	0;
	setp.ge.s32 	%p72, %r2, %r12;
	or.pred  	%p73, %p71, %p72;
	@%p73 bra 	$L__BB0_85;
	setp.lt.s32 	%p74, %r9, 2;
	mov.u32 	%r227, %r2;
	@%p74 bra 	$L__BB0_75;
	bra.uni 	$L__BB0_79;
$L__BB0_75:
	shl.b32 	%r172, %r2, 3;
	mov.u32 	%r173, smem;
	add.s32 	%r230, %r173, %r172;
	ld.local.f32 	%f64, [%rd3+-4];
	add.s32 	%r231, %r2, %r10;
	mov.u32 	%r232, %r2;
$L__BB0_76:
	ld.shared.v2.f32 	{%f47, %f48}, [%r230];
	sub.f32 	%f49, %f47, %f61;
	sub.f32 	%f50, %f48, %f62;
	mul.f32 	%f51, %f49, %f49;
	fma.rn.f32 	%f9, %f50, %f50, %f51;
	setp.geu.f32 	%p75, %f9, %f64;
	@%p75 bra 	$L__BB0_78;
	st.local.f32 	[%rd3+-4], %f9;
	st.local.u32 	[%rd19+-4], %r231;
	mov.f32 	%f64, %f9;
$L__BB0_78:
	add.s32 	%r232, %r232, 32;
	add.s32 	%r231, %r231, 32;
	add.s32 	%r230, %r230, 256;
	setp.lt.s32 	%p76, %r232, %r12;
	@%p76 bra 	$L__BB0_76;
	bra.uni 	$L__BB0_85;
$L__BB0_79:
	shl.b32 	%r174, %r227, 3;
	mov.u32 	%r175, smem;
	add.s32 	%r176, %r175, %r174;
	ld.shared.v2.f32 	{%f52, %f53}, [%r176];
	sub.f32 	%f54, %f52, %f61;
	sub.f32 	%f55, %f53, %f62;
	mul.f32 	%f56, %f54, %f54;
	fma.rn.f32 	%f6, %f55, %f55, %f56;
	ld.local.f32 	%f57, [%rd3+-4];
	setp.geu.f32 	%p77, %f6, %f57;
	@%p77 bra 	$L__BB0_84;
	mov.u32 	%r228, %r9;
$L__BB0_81:
	add.s32 	%r229, %r228, -1;
	add.s32 	%r20, %r228, -2;
	mul.wide.u32 	%rd20, %r20, 4;
	add.s64 	%rd21, %rd1, %rd20;
	ld.local.f32 	%f7, [%rd21];
	setp.geu.f32 	%p78, %f6, %f7;
	@%p78 bra 	$L__BB0_83;
	mul.wide.u32 	%rd22, %r229, 4;
	add.s64 	%rd23, %rd1, %rd22;
	st.local.f32 	[%rd23], %f7;
	mul.wide.u32 	%rd24, %r20, 4;
	add.s64 	%rd25, %rd2, %rd24;
	ld.local.u32 	%r178, [%rd25];
	add.s64 	%rd26, %rd2, %rd22;
	st.local.u32 	[%rd26], %r178;
	setp.gt.s32 	%p79, %r228, 2;
	mov.b32 	%r177, 0;
	mov.u32 	%r228, %r229;
	mov.u32 	%r229, %r177;
	@%p79 bra 	$L__BB0_81;
$L__BB0_83:
	mul.wide.s32 	%rd27, %r229, 4;
	add.s64 	%rd28, %rd1, %rd27;
	st.local.f32 	[%rd28], %f6;
	add.s64 	%rd29, %rd2, %rd27;
	add.s32 	%r179, %r227, %r10;
	st.local.u32 	[%rd29], %r179;
$L__BB0_84:
	add.s32 	%r227, %r227, 32;
	setp.lt.s32 	%p80, %r227, %r12;
	@%p80 bra 	$L__BB0_79;
$L__BB0_85:
	bar.sync 	0;
	setp.lt.s32 	%p81, %r225, %r93;
	@%p81 bra 	$L__BB0_70;
$L__BB0_86:
	setp.ge.s32 	%p82, %r4, %r92;
	@%p82 bra 	$L__BB0_140;
	mul.lo.s32 	%r29, %r94, %r4;
	setp.lt.s32 	%p83, %r94, 1;
	@%p83 bra 	$L__BB0_140;
	ld.param.u64 	%rd48, [_Z12knn2d_kernelPK6float2iS1_iP6PairIFii_param_4];
	cvta.to.global.u64 	%rd5, %rd48;
	setp.eq.s32 	%p84, %r94, 1;
	mov.b32 	%r239, 0;
	mov.u32 	%r240, %r239;
	@%p84 bra 	$L__BB0_123;
	and.b32  	%r239, %r94, 2147483646;
	add.s32 	%r235, %r29, 1;
	add.s64 	%rd6, %rd5, 4;
	neg.s32 	%r234, %r239;
	mov.b32 	%r240, 0;
	mov.u32 	%r233, %r29;
$L__BB0_90:
	setp.ge.s32 	%p85, %r240, %r9;
	mov.f32 	%f65, 0f7F800000;
	@%p85 bra 	$L__BB0_92;
	mul.wide.u32 	%rd30, %r240, 4;
	add.s64 	%rd31, %rd1, %rd30;
	ld.local.f32 	%f65, [%rd31];
$L__BB0_92:
	mov.b32 	%r182, %f65;
	shfl.sync.down.b32	%r183|%p87, %r182, 16, 31, -1;
	mov.b32 	%f13, %r183;
	shfl.sync.down.b32	%r37|%p88, %r2, 16, 31, -1;
	setp.gt.f32 	%p89, %f65, %f13;
	mov.pred 	%p198, -1;
	@%p89 bra 	$L__BB0_94;
	setp.eq.f32 	%p90, %f65, %f13;
	setp.lt.s32 	%p91, %r37, %r2;
	and.pred  	%p198, %p90, %p91;
$L__BB0_94:
	selp.f32 	%f14, %f13, %f65, %p198;
	selp.b32 	%r38, %r37, %r2, %p198;
	mov.b32 	%r185, %f14;
	shfl.sync.down.b32	%r186|%p93, %r185, 8, 31, -1;
	mov.b32 	%f15, %r186;
	shfl.sync.down.b32	%r39|%p94, %r38, 8, 31, -1;
	setp.gt.f32 	%p95, %f14, %f15;
	mov.pred 	%p199, -1;
	@%p95 bra 	$L__BB0_96;
	setp.eq.f32 	%p96, %f14, %f15;
	setp.lt.s32 	%p97, %r39, %r38;
	and.pred  	%p199, %p96, %p97;
$L__BB0_96:
	selp.f32 	%f16, %f15, %f14, %p199;
	selp.b32 	%r40, %r39, %r38, %p199;
	mov.b32 	%r187, %f16;
	shfl.sync.down.b32	%r188|%p99, %r187, 4, 31, -1;
	mov.b32 	%f17, %r188;
	shfl.sync.down.b32	%r41|%p100, %r40, 4, 31, -1;
	setp.gt.f32 	%p101, %f16, %f17;
	mov.pred 	%p200, -1;
	@%p101 bra 	$L__BB0_98;
	setp.eq.f32 	%p102, %f16, %f17;
	setp.lt.s32 	%p103, %r41, %r40;
	and.pred  	%p200, %p102, %p103;
$L__BB0_98:
	selp.f32 	%f18, %f17, %f16, %p200;
	selp.b32 	%r42, %r41, %r40, %p200;
	mov.b32 	%r189, %f18;
	shfl.sync.down.b32	%r190|%p105, %r189, 2, 31, -1;
	mov.b32 	%f19, %r190;
	shfl.sync.down.b32	%r43|%p106, %r42, 2, 31, -1;
	setp.gt.f32 	%p107, %f18, %f19;
	mov.pred 	%p201, -1;
	@%p107 bra 	$L__BB0_100;
	setp.eq.f32 	%p108, %f18, %f19;
	setp.lt.s32 	%p109, %r43, %r42;
	and.pred  	%p201, %p108, %p109;
$L__BB0_100:
	selp.f32 	%f20, %f19, %f18, %p201;
	selp.b32 	%r44, %r43, %r42, %p201;
	mov.b32 	%r45, %f20;
	shfl.sync.down.b32	%r46|%p111, %r45, 1, 31, -1;
	mov.b32 	%f21, %r46;
	shfl.sync.down.b32	%r47|%p112, %r44, 1, 31, -1;
	setp.gt.f32 	%p113, %f20, %f21;
	mov.pred 	%p202, -1;
	@%p113 bra 	$L__BB0_102;
	setp.eq.f32 	%p114, %f20, %f21;
	setp.lt.s32 	%p115, %r47, %r44;
	and.pred  	%p202, %p114, %p115;
$L__BB0_102:
	setp.ge.s32 	%p116, %r240, %r9;
	selp.b32 	%r192, %r47, %r44, %p202;
	selp.b32 	%r193, %r46, %r45, %p202;
	shfl.sync.idx.b32	%r48|%p117, %r193, 0, 31, -1;
	shfl.sync.idx.b32	%r49|%p118, %r192, 0, 31, -1;
	mov.b32 	%r237, -1;
	@%p116 bra 	$L__BB0_104;
	mul.wide.u32 	%rd32, %r240, 4;
	add.s64 	%rd33, %rd2, %rd32;
	ld.local.u32 	%r237, [%rd33];
$L__BB0_104:
	setp.ne.s32 	%p119, %r2, 0;
	shfl.sync.idx.b32	%r52|%p120, %r237, %r49, 31, -1;
	@%p119 bra 	$L__BB0_106;
	mul.wide.s32 	%rd34, %r233, 8;
	add.s64 	%rd35, %rd6, %rd34;
	st.global.u32 	[%rd35+-4], %r52;
	st.global.u32 	[%rd35], %r48;
$L__BB0_106:
	setp.eq.s32 	%p121, %r2, %r49;
	selp.u32 	%r194, 1, 0, %p121;
	add.s32 	%r53, %r240, %r194;
	setp.ge.s32 	%p122, %r53, %r9;
	mov.f32 	%f66, 0f7F800000;
	@%p122 bra 	$L__BB0_108;
	mul.wide.u32 	%rd36, %r53, 4;
	add.s64 	%rd37, %rd1, %rd36;
	ld.local.f32 	%f66, [%rd37];
$L__BB0_108:
	mov.b32 	%r195, %f66;
	shfl.sync.down.b32	%r196|%p124, %r195, 16, 31, -1;
	mov.b32 	%f24, %r196;
	shfl.sync.down.b32	%r54|%p125, %r2, 16, 31, -1;
	setp.gt.f32 	%p126, %f66, %f24;
	mov.pred 	%p203, -1;
	@%p126 bra 	$L__BB0_110;
	setp.eq.f32 	%p127, %f66, %f24;
	setp.lt.s32 	%p128, %r54, %r2;
	and.pred  	%p203, %p127, %p128;
$L__BB0_110:
	selp.f32 	%f25, %f24, %f66, %p203;
	selp.b32 	%r55, %r54, %r2, %p203;
	mov.b32 	%r198, %f25;
	shfl.sync.down.b32	%r199|%p130, %r198, 8, 31, -1;
	mov.b32 	%f26, %r199;
	shfl.sync.down.b32	%r56|%p131, %r55, 8, 31, -1;
	setp.gt.f32 	%p132, %f25, %f26;
	mov.pred 	%p204, -1;
	@%p132 bra 	$L__BB0_112;
	setp.eq.f32 	%p133, %f25, %f26;
	setp.lt.s32 	%p134, %r56, %r55;
	and.pred  	%p204, %p133, %p134;
$L__BB0_112:
	selp.f32 	%f27, %f26, %f25, %p204;
	selp.b32 	%r57, %r56, %r55, %p204;
	mov.b32 	%r200, %f27;
	shfl.sync.down.b32	%r201|%p136, %r200, 4, 31, -1;
	mov.b32 	%f28, %r201;
	shfl.sync.down.b32	%r58|%p137, %r57, 4, 31, -1;
	setp.gt.f32 	%p138, %f27, %f28;
	mov.pred 	%p205, -1;
	@%p138 bra 	$L__BB0_114;
	setp.eq.f32 	%p139, %f27, %f28;
	setp.lt.s32 	%p140, %r58, %r57;
	and.pred  	%p205, %p139, %p140;
$L__BB0_114:
	selp.f32 	%f29, %f28, %f27, %p205;
	selp.b32 	%r59, %r58, %r57, %p205;
	mov.b32 	%r202, %f29;
	shfl.sync.down.b32	%r203|%p142, %r202, 2, 31, -1;
	mov.b32 	%f30, %r203;
	shfl.sync.down.b32	%r60|%p143, %r59, 2, 31, -1;
	setp.gt.f32 	%p144, %f29, %f30;
	mov.pred 	%p206, -1;
	@%p144 bra 	$L__BB0_116;
	setp.eq.f32 	%p145, %f29, %f30;
	setp.lt.s32 	%p146, %r60, %r59;
	and.pred  	%p206, %p145, %p146;
$L__BB0_116:
	selp.f32 	%f31, %f30, %f29, %p206;
	selp.b32 	%r61, %r60, %r59, %p206;
	mov.b32 	%r62, %f31;
	shfl.sync.down.b32	%r63|%p148, %r62, 1, 31, -1;
	mov.b32 	%f32, %r63;
	shfl.sync.down.b32	%r64|%p149, %r61, 1, 31, -1;
	setp.gt.f32 	%p150, %f31, %f32;
	mov.pred 	%p207, -1;
	@%p150 bra 	$L__BB0_118;
	setp.eq.f32 	%p151, %f31, %f32;
	setp.lt.s32 	%p152, %r64, %r61;
	and.pred  	%p207, %p151, %p152;
$L__BB0_118:
	setp.ge.s32 	%p153, %r53, %r9;
	selp.b32 	%r205, %r64, %r61, %p207;
	selp.b32 	%r206, %r63, %r62, %p207;
	shfl.sync.idx.b32	%r65|%p154, %r206, 0, 31, -1;
	shfl.sync.idx.b32	%r66|%p155, %r205, 0, 31, -1;
	mov.b32 	%r238, -1;
	@%p153 bra 	$L__BB0_120;
	mul.wide.u32 	%rd38, %r53, 4;
	add.s64 	%rd39, %rd2, %rd38;
	ld.local.u32 	%r238, [%rd39];
$L__BB0_120:
	setp.ne.s32 	%p156, %r2, 0;
	shfl.sync.idx.b32	%r69|%p157, %r238, %r66, 31, -1;
	@%p156 bra 	$L__BB0_122;
	mul.wide.s32 	%rd40, %r235, 8;
	add.s64 	%rd41, %rd6, %rd40;
	st.global.u32 	[%rd41+-4], %r69;
	st.global.u32 	[%rd41], %r65;
$L__BB0_122:
	setp.eq.s32 	%p158, %r2, %r66;
	selp.u32 	%r207, 1, 0, %p158;
	add.s32 	%r240, %r53, %r207;
	add.s32 	%r235, %r235, 2;
	add.s32 	%r234, %r234, 2;
	add.s32 	%r233, %r233, 2;
	setp.ne.s32 	%p159, %r234, 0;
	@%p159 bra 	$L__BB0_90;
$L__BB0_123:
	and.b32  	%r208, %r94, 1;
	setp.eq.b32 	%p160, %r208, 1;
	not.pred 	%p161, %p160;
	@%p161 bra 	$L__BB0_140;
	setp.ge.s32 	%p162, %r240, %r9;
	mov.f32 	%f67, 0f7F800000;
	@%p162 bra 	$L__BB0_126;
	mul.wide.u32 	%rd42, %r240, 4;
	add.s64 	%rd43, %rd1, %rd42;
	ld.local.f32 	%f67, [%rd43];
$L__BB0_126:
	mov.b32 	%r209, %f67;
	shfl.sync.down.b32	%r210|%p164, %r209, 16, 31, -1;
	mov.b32 	%f35, %r210;
	shfl.sync.down.b32	%r76|%p165, %r2, 16, 31, -1;
	setp.gt.f32 	%p166, %f67, %f35;
	mov.pred 	%p208, -1;
	@%p166 bra 	$L__BB0_128;
	setp.eq.f32 	%p167, %f67, %f35;
	setp.lt.s32 	%p168, %r76, %r2;
	and.pred  	%p208, %p167, %p168;
$L__BB0_128:
	selp.f32 	%f36, %f35, %f67, %p208;
	selp.b32 	%r77, %r76, %r2, %p208;
	mov.b32 	%r212, %f36;
	shfl.sync.down.b32	%r213|%p170, %r212, 8, 31, -1;
	mov.b32 	%f37, %r213;
	shfl.sync.down.b32	%r78|%p171, %r77, 8, 31, -1;
	setp.gt.f32 	%p172, %f36, %f37;
	mov.pred 	%p209, -1;
	@%p172 bra 	$L__BB0_130;
	setp.eq.f32 	%p173, %f36, %f37;
	setp.lt.s32 	%p174, %r78, %r77;
	and.pred  	%p209, %p173, %p174;
$L__BB0_130:
	selp.f32 	%f38, %f37, %f36, %p209;
	selp.b32 	%r79, %r78, %r77, %p209;
	mov.b32 	%r214, %f38;
	shfl.sync.down.b32	%r215|%p176, %r214, 4, 31, -1;
	mov.b32 	%f39, %r215;
	shfl.sync.down.b32	%r80|%p177, %r79, 4, 31, -1;
	setp.gt.f32 	%p178, %f38, %f39;
	mov.pred 	%p210, -1;
	@%p178 bra 	$L__BB0_132;
	setp.eq.f32 	%p179, %f38, %f39;
	setp.lt.s32 	%p180, %r80, %r79;
	and.pred  	%p210, %p179, %p180;
$L__BB0_132:
	selp.f32 	%f40, %f39, %f38, %p210;
	selp.b32 	%r81, %r80, %r79, %p210;
	mov.b32 	%r216, %f40;
	shfl.sync.down.b32	%r217|%p182, %r216, 2, 31, -1;
	mov.b32 	%f41, %r217;
	shfl.sync.down.b32	%r82|%p183, %r81, 2, 31, -1;
	setp.gt.f32 	%p184, %f40, %f41;
	mov.pred 	%p211, -1;
	@%p184 bra 	$L__BB0_134;
	setp.eq.f32 	%p185, %f40, %f41;
	setp.lt.s32 	%p186, %r82, %r81;
	and.pred  	%p211, %p185, %p186;
$L__BB0_134:
	selp.f32 	%f42, %f41, %f40, %p211;
	selp.b32 	%r83, %r82, %r81, %p211;
	mov.b32 	%r84, %f42;
	shfl.sync.down.b32	%r85|%p188, %r84, 1, 31, -1;
	mov.b32 	%f43, %r85;
	shfl.sync.down.b32	%r86|%p189, %r83, 1, 31, -1;
	setp.gt.f32 	%p190, %f42, %f43;
	mov.pred 	%p212, -1;
	@%p190 bra 	$L__BB0_136;
	setp.eq.f32 	%p191, %f42, %f43;
	setp.lt.s32 	%p192, %r86, %r83;
	and.pred  	%p212, %p191, %p192;
$L__BB0_136:
	setp.ge.s32 	%p193, %r240, %r9;
	selp.b32 	%r219, %r86, %r83, %p212;
	selp.b32 	%r220, %r85, %r84, %p212;
	shfl.sync.idx.b32	%r87|%p194, %r220, 0, 31, -1;
	shfl.sync.idx.b32	%r88|%p195, %r219, 0, 31, -1;
	mov.b32 	%r241, -1;
	@%p193 bra 	$L__BB0_138;
	mul.wide.u32 	%rd44, %r240, 4;
	add.s64 	%rd45, %rd2, %rd44;
	ld.local.u32 	%r241, [%rd45];
$L__BB0_138:
	setp.ne.s32 	%p196, %r2, 0;
	shfl.sync.idx.b32	%r91|%p197, %r241, %r88, 31, -1;
	@%p196 bra 	$L__BB0_140;
	add.s32 	%r221, %r239, %r29;
	mul.wide.s32 	%rd46, %r221, 8;
	add.s64 	%rd47, %rd5, %rd46;
	st.global.u32 	[%rd47], %r91;
	st.global.u32 	[%rd47+4], %r87;
$L__BB0_140:
	ret;

}


// ===== COMPILED SASS (sm_100) =====

	.target	sm_100

	.elftype	@"ET_EXEC"


//--------------------- .note.nv.tkinfo           --------------------------
	.section	.note.nv.tkinfo,"",@"SHT_NOTE"
	.sectionflags	@"SHF_NOTE_NV_TKINFO"
	.tkinfo
        /*0018*/ 	.word	0x00000002
        /*0030*/ 	.string	""
        /*0030*/ 	.string	"ptxas"
        /*0030*/ 	.string	"Cuda compilation tools, release 13.0, V13.0.88"
        /*0030*/ 	.string	"Build cuda_13.0.r13.0/compiler.36424714_0"
        /*0030*/ 	.string	"-arch sm_100 -m 64 "



//--------------------- .note.nv.cuinfo           --------------------------
	.section	.note.nv.cuinfo,"",@"SHT_NOTE"
	.sectionflags	@"SHF_NOTE_NV_CUINFO"
        /*0018*/ 	.short	0x0002
        /*001a*/ 	.short	0x0064
        /*001c*/ 	.short	0x0082
	.zero		2


//--------------------- .nv.info                  --------------------------
	.section	.nv.info,"",@"SHT_CUDA_INFO"
	.align	4


	//----- nvinfo : EIATTR_REGCOUNT
	.align		4
        /*0000*/ 	.byte	0x04, 0x2f
        /*0002*/ 	.short	(.L_1 - .L_0)
	.align		4
.L_0:
        /*0004*/ 	.word	index@(_Z12knn2d_kernelPK6float2iS1_iP6PairIFii)
        /*0008*/ 	.word	0x00000020


	//----- nvinfo : EIATTR_FRAME_SIZE
	.align		4
.L_1:
        /*000c*/ 	.byte	0x04, 0x11
        /*000e*/ 	.short	(.L_3 - .L_2)
	.align		4
.L_2:
        /*0010*/ 	.word	index@(_Z12knn2d_kernelPK6float2iS1_iP6PairIFii)
        /*0014*/ 	.word	0x00000100


	//----- nvinfo : EIATTR_MIN_STACK_SIZE
	.align		4
.L_3:
        /*0018*/ 	.byte	0x04, 0x12
        /*001a*/ 	.short	(.L_5 - .L_4)
	.align		4
.L_4:
        /*001c*/ 	.word	index@(_Z12knn2d_kernelPK6float2iS1_iP6PairIFii)
        /*0020*/ 	.word	0x00000100
.L_5:


//--------------------- .nv.compat                --------------------------
	.section	.nv.compat,"",@"SHT_CUDA_COMPAT_INFO"
	.align	4
        /*0000*/ 	.byte	0x02, 0x09, 0x00, 0x00, 0x02, 0x02, 0x01, 0x00, 0x02, 0x05, 0x05, 0x00, 0x03, 0x07, 0x01, 0x01
        /*0010*/ 	.byte	0x02, 0x03, 0x00, 0x00, 0x02, 0x06, 0x01, 0x00, 0x04, 0x0b, 0x08, 0x00, 0x09, 0x00, 0x00, 0x00
        /*0020*/ 	.byte	0x00, 0x00, 0x00, 0x00


//--------------------- .nv.info._Z12knn2d_kernelPK6float2iS1_iP6PairIFii --------------------------
	.section	.nv.info._Z12knn2d_kernelPK6float2iS1_iP6PairIFii,"",@"SHT_CUDA_INFO"
	.sectionflags	@""
	.align	4


	//----- nvinfo : EIATTR_CUDA_API_VERSION
	.align		4
        /*0000*/ 	.byte	0x04, 0x37
        /*0002*/ 	.short	(.L_7 - .L_6)
.L_6:
        /*0004*/ 	.word	0x00000082


	//----- nvinfo : EIATTR_KPARAM_INFO
	.align		4
.L_7:
        /*0008*/ 	.byte	0x04, 0x17
        /*000a*/ 	.short	(.L_9 - .L_8)
.L_8:
        /*000c*/ 	.word	0x00000000
        /*0010*/ 	.short	0x0006
        /*0012*/ 	.short	0x002c
        /*0014*/ 	.byte	0x00, 0xf0, 0x11, 0x00


	//----- nvinfo : EIATTR_KPARAM_INFO
	.align		4
.L_9:
        /*0018*/ 	.byte	0x04, 0x17
        /*001a*/ 	.short	(.L_11 - .L_10)
.L_10:
        /*001c*/ 	.word	0x00000000
        /*0020*/ 	.short	0x0005
        /*0022*/ 	.short	0x0028
        /*0024*/ 	.byte	0x00, 0xf0, 0x11, 0x00


	//----- nvinfo : EIATTR_KPARAM_INFO
	.align		4
.L_11:
        /*0028*/ 	.byte	0x04, 0x17
        /*002a*/ 	.short	(.L_13 - .L_12)
.L_12:
        /*002c*/ 	.word	0x00000000
        /*0030*/ 	.short	0x0004
        /*0032*/ 	.short	0x0020
        /*0034*/ 	.byte	0x00, 0xf5, 0x21, 0x00


	//----- nvinfo : EIATTR_KPARAM_INFO
	.align		4
.L_13:
        /*0038*/ 	.byte	0x04, 0x17
        /*003a*/ 	.short	(.L_15 - .L_14)
.L_14:
        /*003c*/ 	.word	0x00000000
        /*0040*/ 	.short	0x0003
        /*0042*/ 	.short	0x0018
        /*0044*/ 	.byte	0x00, 0xf0, 0x11, 0x00


	//----- nvinfo : EIATTR_KPARAM_INFO
	.align		4
.L_15:
        /*0048*/ 	.byte	0x04, 0x17
        /*004a*/ 	.short	(.L_17 - .L_16)
.L_16:
        /*004c*/ 	.word	0x00000000
        /*0050*/ 	.short	0x0002
        /*0052*/ 	.short	0x0010
        /*0054*/ 	.byte	0x00, 0xf5, 0x21, 0x00


	//----- nvinfo : EIATTR_KPARAM_INFO
	.align		4
.L_17:
        /*0058*/ 	.byte	0x04, 0x17
        /*005a*/ 	.short	(.L_19 - .L_18)
.L_18:
        /*005c*/ 	.word	0x00000000
        /*0060*/ 	.short	0x0001
        /*0062*/ 	.short	0x0008
        /*0064*/ 	.byte	0x00, 0xf0, 0x11, 0x00


	//----- nvinfo : EIATTR_KPARAM_INFO
	.align		4
.L_19:
        /*0068*/ 	.byte	0x04, 0x17
        /*006a*/ 	.short	(.L_21 - .L_20)
.L_20:
        /*006c*/ 	.word	0x00000000
        /*0070*/ 	.short	0x0000
        /*0072*/ 	.short	0x0000
        /*0074*/ 	.byte	0x00, 0xf5, 0x21, 0x00


	//----- nvinfo : EIATTR_SPARSE_MMA_MASK
	.align		4
.L_21:
        /*0078*/ 	.byte	0x03, 0x50
        /*007a*/ 	.short	0x0000


	//----- nvinfo : EIATTR_MAXREG_COUNT
	.align		4
        /*007c*/ 	.byte	0x03, 0x1b
        /*007e*/ 	.short	0x00ff


	//----- nvinfo : EIATTR_NUM_BARRIERS
	.align		4
        /*0080*/ 	.byte	0x02, 0x4c
        /*0082*/ 	.byte	0x01
	.zero		1


	//----- nvinfo : EIATTR_MERCURY_ISA_VERSION
	.align		4
        /*0084*/ 	.byte	0x03, 0x5f
        /*0086*/ 	.short	0x0101


	//----- nvinfo : EIATTR_COOP_GROUP_MASK_REGIDS
	.align		4
        /*0088*/ 	.byte	0x04, 0x29
        /*008a*/ 	.short	(.L_23 - .L_22)


	//   ....[0]....
.L_22:
        /*008c*/ 	.word	0xffffffff


	//   ....[1]....
        /*0090*/ 	.word	0xffffffff


	//   ....[2]....
        /*0094*/ 	.word	0xffffffff


	//   ....[3]....
        /*0098*/ 	.word	0xffffffff


	//   ....[4]....
        /*009c*/ 	.word	0xffffffff


	//   ....[5]....
        /*00a0*/ 	.word	0xffffffff


	//   ....[6]....
        /*00a4*/ 	.word	0xffffffff


	//   ....[7]....
        /*00a8*/ 	.word	0xffffffff


	//   ....[8]....
        /*00ac*/ 	.word	0xffffffff


	//   ....[9]....
        /*00b0*/ 	.word	0xffffffff


	//   ....[10]....
        /*00b4*/ 	.word	0xffffffff


	//   ....[11]....
        /*00b8*/ 	.word	0xffffffff


	//   ....[12]....
        /*00bc*/ 	.word	0xffffffff


	//   ....[13]....
        /*00c0*/ 	.word	0xffffffff


	//   ....[14]....
        /*00c4*/ 	.word	0xffffffff


	//   ....[15]....
        /*00c8*/ 	.word	0xffffffff


	//   ....[16]....
        /*00cc*/ 	.word	0xffffffff


	//   ....[17]....
        /*00d0*/ 	.word	0xffffffff


	//   ....[18]....
        /*00d4*/ 	.word	0xffffffff


	//   ....[19]....
        /*00d8*/ 	.word	0xffffffff


	//   ....[20]....
        /*00dc*/ 	.word	0xffffffff


	//   ....[21]....
        /*00e0*/ 	.word	0xffffffff


	//   ....[22]....
        /*00e4*/ 	.word	0xffffffff


	//   ....[23]....
        /*00e8*/ 	.word	0xffffffff


	//   ....[24]....
        /*00ec*/ 	.word	0xffffffff


	//   ....[25]....
        /*00f0*/ 	.word	0xffffffff


	//   ....[26]....
        /*00f4*/ 	.word	0xffffffff


	//   ....[27]....
        /*00f8*/ 	.word	0xffffffff


	//   ....[28]....
        /*00fc*/ 	.word	0xffffffff


	//   ....[29]....
        /*0100*/ 	.word	0xffffffff


	//   ....[30]....
        /*0104*/ 	.word	0xffffffff


	//   ....[31]....
        /*0108*/ 	.word	0xffffffff


	//   ....[32]....
        /*010c*/ 	.word	0xffffffff


	//   ....[33]....
        /*0110*/ 	.word	0xffffffff


	//   ....[34]....
        /*0114*/ 	.word	0xffffffff


	//   ....[35]....
        /*0118*/ 	.word	0xffffffff


	//   ....[36]....
        /*011c*/ 	.word	0xffffffff


	//   ....[37]....
        /*0120*/ 	.word	0xffffffff


	//   ....[38]....
        /*0124*/ 	.word	0xffffffff


	//   ....[39]....
        /*0128*/ 	.word	0xffffffff


	//   ....[40]....
        /*012c*/ 	.word	0xffffffff


	//   ....[41]....
        /*0130*/ 	.word	0xffffffff


	//   ....[42]....
        /*0134*/ 	.word	0x05000000


	//   ....[43]....
        /*0138*/ 	.word	0x05000000


	//----- nvinfo : EIATTR_COOP_GROUP_INSTR_OFFSETS
	.align		4
.L_23:
        /*013c*/ 	.byte	0x04, 0x28
        /*013e*/ 	.short	(.L_25 - .L_24)


	//   ....[0]....
.L_24:
        /*0140*/ 	.word	0x00000180


	//   ....[1]....
        /*0144*/ 	.word	0x00000190


	//   ....[2]....
        /*0148*/ 	.word	0x000001b0


	//   ....[3]....
        /*014c*/ 	.word	0x00001910


	//   ....[4]....
        /*0150*/ 	.word	0x00001920


	//   ....[5]....
        /*0154*/ 	.word	0x00001990


	//   ....[6]....
        /*0158*/ 	.word	0x000019a0


	//   ....[7]....
        /*015c*/ 	.word	0x00001a20


	//   ....[8]....
        /*0160*/ 	.word	0x00001a30


	//   ....[9]....
        /*0164*/ 	.word	0x00001ab0


	//   ....[10]....
        /*0168*/ 	.word	0x00001ac0


	//   ....[11]....
        /*016c*/ 	.word	0x00001b30


	//   ....[12]....
        /*0170*/ 	.word	0x00001b40


	//   ....[13]....
        /*0174*/ 	.word	0x00001b90


	//   ....[14]....
        /*0178*/ 	.word	0x00001c60


	//   ....[15]....
        /*017c*/ 	.word	0x00001c90


	//   ....[16]....
        /*0180*/ 	.word	0x00001ce0


	//   ....[17]....
        /*0184*/ 	.word	0x00001d00


	//   ....[18]....
        /*0188*/ 	.word	0x00001d60


	//   ....[19]....
        /*018c*/ 	.word	0x00001d80


	//   ....[20]....
        /*0190*/ 	.word	0x00001de0


	//   ....[21]....
        /*0194*/ 	.word	0x00001e00


	//   ....[22]....
        /*0198*/ 	.word	0x00001e60


	//   ....[23]....
        /*019c*/ 	.word	0x00001e80


	//   ....[24]....
        /*01a0*/ 	.word	0x00001ee0


	//   ....[25]....
        /*01a4*/ 	.word	0x00001f00


	//   ....[26]....
        /*01a8*/ 	.word	0x00001f10


	//   ....[27]....
        /*01ac*/ 	.word	0x00001f20


	//   ....[28]....
        /*01b0*/ 	.word	0x00001f40


	//   ....[29]....
        /*01b4*/ 	.word	0x000020b0


	//   ....[30]....
        /*01b8*/ 	.word	0x000020e0


	//   ....[31]....
        /*01bc*/ 	.word	0x00002150


	//   ....[32]....
        /*01c0*/ 	.word	0x00002160


	//   ....[33]....
        /*01c4*/ 	.word	0x000021d0


	//   ....[34]....
        /*01c8*/ 	.word	0x000021e0


	//   ....[35]....
        /*01cc*/ 	.word	0x00002260


	//   ....[36]....
        /*01d0*/ 	.word	0x00002270


	//   ....[37]....
        /*01d4*/ 	.word	0x000022e0


	//   ....[38]....
        /*01d8*/ 	.word	0x000022f0


	//   ....[39]....
        /*01dc*/ 	.word	0x00002360


	//   ....[40]....
        /*01e0*/ 	.word	0x00002370


	//   ....[41]....
        /*01e4*/ 	.word	0x000023c0


	//   ....[42]....
        /*01e8*/ 	.word	0x00002490


	//   ....[43]....
        /*01ec*/ 	.word	0x000024e0


	//----- nvinfo : EIATTR_VRC_CTA_INIT_COUNT
	.align		4
.L_25:
        /*01f0*/ 	.byte	0x02, 0x4a
	.zero		1
	.zero		1


	//----- nvinfo : EIATTR_EXIT_INSTR_OFFSETS
	.align		4
        /*01f4*/ 	.byte	0x04, 0x1c
        /*01f6*/ 	.short	(.L_27 - .L_26)


	//   ....[0]....
.L_26:
        /*01f8*/ 	.word	0x00001760


	//   ....[1]....
        /*01fc*/ 	.word	0x00001790


	//   ....[2]....
        /*0200*/ 	.word	0x00002030


	//   ....[3]....
        /*0204*/ 	.word	0x000023d0


	//   ....[4]....
        /*0208*/ 	.word	0x00002430


	//----- nvinfo : EIATTR_CRS_STACK_SIZE
	.align		4
.L_27:
        /*020c*/ 	.byte	0x04, 0x1e
        /*020e*/ 	.short	(.L_29 - .L_28)
.L_28:
        /*0210*/ 	.word	0x00000000


	//----- nvinfo : EIATTR_CBANK_PARAM_SIZE
	.align		4
.L_29:
        /*0214*/ 	.byte	0x03, 0x19
        /*0216*/ 	.short	0x0030


	//----- nvinfo : EIATTR_PARAM_CBANK
	.align		4
        /*0218*/ 	.byte	0x04, 0x0a
        /*021a*/ 	.short	(.L_31 - .L_30)
	.align		4
.L_30:
        /*021c*/ 	.word	index@(.nv.constant0._Z12knn2d_kernelPK6float2iS1_iP6PairIFii)
        /*0220*/ 	.short	0x0380
        /*0222*/ 	.short	0x0030


	//----- nvinfo : EIATTR_SW_WAR
	.align		4
.L_31:
        /*0224*/ 	.byte	0x04, 0x36
        /*0226*/ 	.short	(.L_33 - .L_32)
.L_32:
        /*0228*/ 	.word	0x00000008
.L_33:


//--------------------- .nv.callgraph             --------------------------
	.section	.nv.callgraph,"",@"SHT_CUDA_CALLGRAPH"
	.align	4
	.sectionentsize	8
	.align		4
        /*0000*/ 	.word	0x00000000
	.align		4
        /*0004*/ 	.word	0xffffffff
	.align		4
        /*0008*/ 	.word	0x00000000
	.align		4
        /*000c*/ 	.word	0xfffffffe
	.align		4
        /*0010*/ 	.word	0x00000000
	.align		4
        /*0014*/ 	.word	0xfffffffd
	.align		4
        /*0018*/ 	.word	0x00000000
	.align		4
        /*001c*/ 	.word	0xfffffffc


//--------------------- .text._Z12knn2d_kernelPK6float2iS1_iP6PairIFii --------------------------
	.section	.text._Z12knn2d_kernelPK6float2iS1_iP6PairIFii,"ax",@progbits
	.align	128
        .global         _Z12knn2d_kernelPK6float2iS1_iP6PairIFii
        .type           _Z12knn2d_kernelPK6float2iS1_iP6PairIFii,@function
        .size           _Z12knn2d_kernelPK6float2iS1_iP6PairIFii,(.L_x_33 - _Z12knn2d_kernelPK6float2iS1_iP6PairIFii)
        .other          _Z12knn2d_kernelPK6float2iS1_iP6PairIFii,@"STO_CUDA_ENTRY STV_DEFAULT"
_Z12knn2d_kernelPK6float2iS1_iP6PairIFii:
.text._Z12knn2d_kernelPK6float2iS1_iP6PairIFii:
[----:B------:R-:W0:Y:S01]  /*0000*/  LDC R1, c[0x0][0x37c] ;  /* 0x0000df00ff017b82 */ /* 0x000e220000000800 */
[----:B------:R-:W1:Y:S01]  /*0010*/  S2R R3, SR_TID.X ;  /* 0x0000000000037919 */ /* 0x000e620000002100 */
[----:B------:R-:W2:Y:S01]  /*0020*/  LDCU UR8, c[0x0][0x360] ;  /* 0x00006c00ff0877ac */ /* 0x000ea20008000800 */
[----:B0-----:R-:W-:Y:S01]  /*0030*/  VIADD R1, R1, 0xffffff00 ;  /* 0xffffff0001017836 */ /* 0x001fe20000000000 */
[----:B------:R-:W0:Y:S01]  /*0040*/  S2R R0, SR_CTAID.X ;  /* 0x0000000000007919 */ /* 0x000e220000002500 */
[----:B------:R-:W3:Y:S01]  /*0050*/  LDCU UR5, c[0x0][0x388] ;  /* 0x00007100ff0577ac */ /* 0x000ee20008000800 */
[----:B------:R-:W-:Y:S02]  /*0060*/  IMAD.MOV.U32 R7, RZ, RZ, RZ ;  /* 0x000000ffff077224 */ /* 0x000fe400078e00ff */
[----:B------:R-:W-:Y:S01]  /*0070*/  IMAD.MOV.U32 R18, RZ, RZ, RZ ;  /* 0x000000ffff127224 */ /* 0x000fe200078e00ff */
[----:B------:R-:W4:Y:S01]  /*0080*/  LDCU.64 UR6, c[0x0][0x358] ;  /* 0x00006b00ff0677ac */ /* 0x000f220008000a00 */
[----:B--2---:R-:W-:Y:S01]  /*0090*/  USHF.R.U32.HI UR4, URZ, 0x5, UR8 ;  /* 0x00000005ff047899 */ /* 0x004fe20008011608 */
[----:B-1----:R-:W-:-:S02]  /*00a0*/  SHF.R.U32.HI R5, RZ, 0x5, R3 ;  /* 0x00000005ff057819 */ /* 0x002fc40000011603 */
[----:B------:R-:W-:-:S03]  /*00b0*/  LOP3.LUT R9, R3, 0x1f, RZ, 0xc0, !PT ;  /* 0x0000001f03097812 */ /* 0x000fc600078ec0ff */
[----:B0-----:R-:W-:-:S05]  /*00c0*/  IMAD R5, R0, UR4, R5 ;  /* 0x0000000400057c24 */ /* 0x001fca000f8e0205 */
[----:B---3--:R-:W-:-:S13]  /*00d0*/  ISETP.GE.AND P0, PT, R5, UR5, PT ;  /* 0x0000000505007c0c */ /* 0x008fda000bf06270 */
[----:B----4-:R-:W-:Y:S05]  /*00e0*/  @P0 BRA `(.L_x_0) ;  /* 0x0000000000300947 */ /* 0x010fea0003800000 */
[----:B------:R-:W-:Y:S01]  /*00f0*/  ISETP.NE.AND P0, PT, R9, RZ, PT ;  /* 0x000000ff0900720c */ /* 0x000fe20003f05270 */
[----:B------:R-:W-:-:S12]  /*0100*/  BSSY.RECONVERGENT B0, `(.L_x_1) ;  /* 0x0000005000007945 */ /* 0x000fd80003800200 */
[----:B------:R-:W-:Y:S05]  /*0110*/  @P0 BRA `(.L_x_2) ;  /* 0x00000000000c0947 */ /* 0x000fea0003800000 */
[----:B------:R-:W0:Y:S02]  /*0120*/  LDC.64 R6, c[0x0][0x380] ;  /* 0x0000e000ff067b82 */ /* 0x000e240000000a00 */
[----:B0-----:R-:W-:-:S06]  /*0130*/  IMAD.WIDE R6, R5, 0x8, R6 ;  /* 0x0000000805067825 */ /* 0x001fcc00078e0206 */
[----:B------:R-:W5:Y:S02]  /*0140*/  LDG.E.64.CONSTANT R6, desc[UR6][R6.64] ;  /* 0x0000000606067981 */ /* 0x000f64000c1e9b00 */
.L_x_2:
[----:B------:R-:W-:Y:S05]  /*0150*/  BSYNC.RECONVERGENT B0 ;  /* 0x0000000000007941 */ /* 0x000fea0003800200 */
.L_x_1:
[----:B------:R-:W-:-:S03]  /*0160*/  UMOV UR4, 0xffffffff ;  /* 0xffffffff00047882 */ /* 0x000fc60000000000 */
[----:B------:R-:W-:Y:S05]  /*0170*/  BRA.DIV UR4, `(.L_x_3) ;  /* 0x0000002204b07947 */ /* 0x000fea000b800000 */
[----:B-----5:R-:W0:Y:S04]  /*0180*/  SHFL.IDX PT, R6, R6, RZ, 0x1f ;  /* 0x00001fff06067589 */ /* 0x020e2800000e0000 */
[----:B------:R1:W2:Y:S02]  /*0190*/  SHFL.IDX PT, R18, R7, RZ, 0x1f ;  /* 0x00001fff07127589 */ /* 0x0002a400000e0000 */
.L_x_31:
[----:B01----:R-:W-:-:S07]  /*01a0*/  IMAD.MOV.U32 R7, RZ, RZ, R6 ;  /* 0x000000ffff077224 */ /* 0x003fce00078e0006 */
.L_x_0:
[----:B------:R-:W-:Y:S05]  /*01b0*/  WARPSYNC.ALL ;  /* 0x0000000000007948 */ /* 0x000fea0003800000 */
[----:B------:R-:W0:Y:S01]  /*01c0*/  LDC R20, c[0x0][0x3a8] ;  /* 0x0000ea00ff147b82 */ /* 0x000e220000000800 */
[----:B------:R-:W1:Y:S02]  /*01d0*/  LDCU UR4, c[0x0][0x398] ;  /* 0x00007300ff0477ac */ /* 0x000e640008000800 */
[----:B-1----:R-:W-:Y:S01]  /*01e0*/  UISETP.GT.AND UP0, UPT, UR4, URZ, UPT ;  /* 0x000000ff0400728c */ /* 0x002fe2000bf04270 */
[----:B0-----:R-:W-:-:S04]  /*01f0*/  SHF.R.S32.HI R20, RZ, 0x5, R20 ;  /* 0x00000005ff147819 */ /* 0x001fc80000011414 */
[C---:B------:R-:W-:Y:S02]  /*0200*/  ISETP.GT.AND P3, PT, R20.reuse, RZ, PT ;  /* 0x000000ff1400720c */ /* 0x040fe40003f64270 */
[C---:B------:R-:W-:Y:S02]  /*0210*/  ISETP.GE.AND P4, PT, R20.reuse, 0x2, PT ;  /* 0x000000021400780c */ /* 0x040fe40003f86270 */
[C---:B------:R-:W-:Y:S02]  /*0220*/  ISETP.GE.AND P0, PT, R20.reuse, 0x3, PT ;  /* 0x000000031400780c */ /* 0x040fe40003f06270 */
[C---:B------:R-:W-:Y:S02]  /*0230*/  ISETP.GE.AND P1, PT, R20.reuse, 0x4, PT ;  /* 0x000000041400780c */ /* 0x040fe40003f26270 */
[C---:B------:R-:W-:Y:S02]  /*0240*/  ISETP.GE.AND P2, PT, R20.reuse, 0x5, PT ;  /* 0x000000051400780c */ /* 0x040fe40003f46270 */
[----:B------:R-:W-:-:S03]  /*0250*/  ISETP.GE.AND P5, PT, R20, 0x7, PT ;  /* 0x000000071400780c */ /* 0x000fc60003fa6270 */
[----:B------:R-:W-:Y:S02]  /*0260*/  @P3 IMAD.MOV.U32 R0, RZ, RZ, 0x7f800000 ;  /* 0x7f800000ff003424 */ /* 0x000fe400078e00ff */
[----:B------:R-:W-:Y:S02]  /*0270*/  @P3 IMAD.MOV.U32 R2, RZ, RZ, -0x1 ;  /* 0xffffffffff023424 */ /* 0x000fe400078e00ff */
[----:B------:R-:W-:Y:S01]  /*0280*/  @P4 IMAD.MOV.U32 R4, RZ, RZ, 0x7f800000 ;  /* 0x7f800000ff044424 */ /* 0x000fe200078e00ff */
[----:B------:R0:W-:Y:S01]  /*0290*/  @P3 STL [R1], R0 ;  /* 0x0000000001003387 */ /* 0x0001e20000100800 */
[----:B------:R-:W-:Y:S02]  /*02a0*/  @P4 IMAD.MOV.U32 R6, RZ, RZ, -0x1 ;  /* 0xffffffffff064424 */ /* 0x000fe400078e00ff */
[----:B------:R-:W-:Y:S01]  /*02b0*/  @P0 IMAD.MOV.U32 R8, RZ, RZ, 0x7f800000 ;  /* 0x7f800000ff080424 */ /* 0x000fe200078e00ff */
[----:B------:R-:W-:Y:S01]  /*02c0*/  @P3 STL [R1+0x80], R2 ;  /* 0x0000800201003387 */ /* 0x000fe20000100800 */
[----:B------:R-:W-:Y:S01]  /*02d0*/  @P0 IMAD.MOV.U32 R10, RZ, RZ, -0x1 ;  /* 0xffffffffff0a0424 */ /* 0x000fe200078e00ff */
[----:B------:R-:W-:Y:S01]  /*02e0*/  ISETP.GE.AND P3, PT, R20, 0x9, PT ;  /* 0x000000091400780c */ /* 0x000fe20003f66270 */
[----:B------:R-:W-:Y:S01]  /*02f0*/  @P1 IMAD.MOV.U32 R12, RZ, RZ, 0x7f800000 ;  /* 0x7f800000ff0c1424 */ /* 0x000fe200078e00ff */
[----:B------:R-:W-:Y:S01]  /*0300*/  @P4 STL [R1+0x4], R4 ;  /* 0x0000040401004387 */ /* 0x000fe20000100800 */
[----:B------:R-:W-:-:S02]  /*0310*/  @P1 IMAD.MOV.U32 R14, RZ, RZ, -0x1 ;  /* 0xffffffffff0e1424 */ /* 0x000fc400078e00ff */
[----:B------:R-:W-:Y:S01]  /*0320*/  @P2 IMAD.MOV.U32 R16, RZ, RZ, 0x7f800000 ;  /* 0x7f800000ff102424 */ /* 0x000fe200078e00ff */
[----:B------:R1:W-:Y:S01]  /*0330*/  @P4 STL [R1+0x84], R6 ;  /* 0x0000840601004387 */ /* 0x0003e20000100800 */
[C---:B------:R-:W-:Y:S01]  /*0340*/  ISETP.GE.AND P4, PT, R20.reuse, 0x6, PT ;  /* 0x000000061400780c */ /* 0x040fe20003f86270 */
[----:B0-----:R-:W-:Y:S02]  /*0350*/  @P2 IMAD.MOV.U32 R0, RZ, RZ, -0x1 ;  /* 0xffffffffff002424 */ /* 0x001fe400078e00ff */
[----:B------:R0:W-:Y:S04]  /*0360*/  @P0 STL [R1+0x8], R8 ;  /* 0x0000080801000387 */ /* 0x0001e80000100800 */
[----:B------:R3:W-:Y:S01]  /*0370*/  @P0 STL [R1+0x88], R10 ;  /* 0x0000880a01000387 */ /* 0x0007e20000100800 */
[----:B------:R-:W-:-:S02]  /*0380*/  ISETP.GE.AND P0, PT, R20, 0x8, PT ;  /* 0x000000081400780c */ /* 0x000fc40003f06270 */
[----:B-1----:R-:W-:Y:S01]  /*0390*/  @P5 MOV R6, 0x7f800000 ;  /* 0x7f80000000065802 */ /* 0x002fe20000000f00 */
[----:B------:R-:W-:Y:S02]  /*03a0*/  @P1 STL [R1+0xc], R12 ;  /* 0x00000c0c01001387 */ /* 0x000fe40000100800 */
[----:B------:R-:W-:Y:S02]  /*03b0*/  @P4 IMAD.MOV.U32 R2, RZ, RZ, 0x7f800000 ;  /* 0x7f800000ff024424 */ /* 0x000fe400078e00ff */
[----:B------:R1:W-:Y:S01]  /*03c0*/  @P1 STL [R1+0x8c], R14 ;  /* 0x00008c0e01001387 */ /* 0x0003e20000100800 */
[----:B------:R-:W-:Y:S01]  /*03d0*/  ISETP.GE.AND P1, PT, R20, 0xa, PT ;  /* 0x0000000a1400780c */ /* 0x000fe20003f26270 */
[----:B0-----:R-:W-:Y:S02]  /*03e0*/  @P5 IMAD.MOV.U32 R8, RZ, RZ, -0x1 ;  /* 0xffffffffff085424 */ /* 0x001fe400078e00ff */
[----:B------:R0:W-:Y:S01]  /*03f0*/  @P2 STL [R1+0x10], R16 ;  /* 0x0000101001002387 */ /* 0x0001e20000100800 */
[----:B------:R-:W-:-:S02]  /*0400*/  @P4 IMAD.MOV.U32 R4, RZ, RZ, -0x1 ;  /* 0xffffffffff044424 */ /* 0x000fc400078e00ff */
[----:B---3--:R-:W-:Y:S01]  /*0410*/  @P0 IMAD.MOV.U32 R10, RZ, RZ, 0x7f800000 ;  /* 0x7f800000ff0a0424 */ /* 0x008fe200078e00ff */
[----:B------:R3:W-:Y:S01]  /*0420*/  @P2 STL [R1+0x90], R0 ;  /* 0x0000900001002387 */ /* 0x0007e20000100800 */
[----:B------:R-:W-:Y:S01]  /*0430*/  ISETP.GE.AND P2, PT, R20, 0xb, PT ;  /* 0x0000000b1400780c */ /* 0x000fe20003f46270 */
[----:B-1----:R-:W-:Y:S02]  /*0440*/  @P3 IMAD.MOV.U32 R14, RZ, RZ, 0x7f800000 ;  /* 0x7f800000ff0e3424 */ /* 0x002fe400078e00ff */
[----:B------:R1:W-:Y:S01]  /*0450*/  @P4 STL [R1+0x14], R2 ;  /* 0x0000140201004387 */ /* 0x0003e20000100800 */
[----:B------:R-:W-:Y:S02]  /*0460*/  @P0 IMAD.MOV.U32 R12, RZ, RZ, -0x1 ;  /* 0xffffffffff0c0424 */ /* 0x000fe400078e00ff */
[----:B0-----:R-:W-:Y:S01]  /*0470*/  @P3 IMAD.MOV.U32 R16, RZ, RZ, -0x1 ;  /* 0xffffffffff103424 */ /* 0x001fe200078e00ff */
[----:B------:R0:W-:Y:S01]  /*0480*/  @P5 STL [R1+0x18], R6 ;  /* 0x0000180601005387 */ /* 0x0001e20000100800 */
[----:B---3--:R-:W-:-:S03]  /*0490*/  @P1 IMAD.MOV.U32 R0, RZ, RZ, 0x7f800000 ;  /* 0x7f800000ff001424 */ /* 0x008fc600078e00ff */
[----:B------:R3:W-:Y:S01]  /*04a0*/  @P5 STL [R1+0x98], R8 ;  /* 0x0000980801005387 */ /* 0x0007e20000100800 */
[----:B------:R-:W-:Y:S01]  /*04b0*/  ISETP.GE.AND P5, PT, R20, 0xc, PT ;  /* 0x0000000c1400780c */ /* 0x000fe20003fa6270 */
[----:B-1----:R-:W-:Y:S02]  /*04c0*/  @P1 IMAD.MOV.U32 R2, RZ, RZ, -0x1 ;  /* 0xffffffffff021424 */ /* 0x002fe400078e00ff */
[----:B------:R-:W-:Y:S01]  /*04d0*/  @P3 STL [R1+0x20], R14 ;  /* 0x0000200e01003387 */ /* 0x000fe20000100800 */
[----:B0-----:R-:W-:-:S03]  /*04e0*/  @P2 IMAD.MOV.U32 R6, RZ, RZ, -0x1 ;  /* 0xffffffffff062424 */ /* 0x001fc600078e00ff */
[----:B------:R-:W-:Y:S01]  /*04f0*/  @P3 STL [R1+0xa0], R16 ;  /* 0x0000a01001003387 */ /* 0x000fe20000100800 */
[----:B------:R-:W-:-:S03]  /*0500*/  ISETP.GE.AND P3, PT, R20, 0xd, PT ;  /* 0x0000000d1400780c */ /* 0x000fc60003f66270 */
[----:B------:R0:W-:Y:S01]  /*0510*/  @P4 STL [R1+0x94], R4 ;  /* 0x0000940401004387 */ /* 0x0001e20000100800 */
[C---:B------:R-:W-:Y:S01]  /*0520*/  ISETP.GE.AND P4, PT, R20.reuse, 0xe, PT ;  /* 0x0000000e1400780c */ /* 0x040fe20003f86270 */
[----:B---3--:R-:W-:Y:S02]  /*0530*/  @P5 IMAD.MOV.U32 R8, RZ, RZ, 0x7f800000 ;  /* 0x7f800000ff085424 */ /* 0x008fe400078e00ff */
[----:B------:R1:W-:Y:S04]  /*0540*/  @P0 STL [R1+0x1c], R10 ;  /* 0x00001c0a01000387 */ /* 0x0003e80000100800 */
[----:B------:R3:W-:Y:S01]  /*0550*/  @P0 STL [R1+0x9c], R12 ;  /* 0x00009c0c01000387 */ /* 0x0007e20000100800 */
[----:B------:R-:W-:Y:S01]  /*0560*/  ISETP.GE.AND P0, PT, R20, 0xf, PT ;  /* 0x0000000f1400780c */ /* 0x000fe20003f06270 */
[----:B0-----:R-:W-:-:S02]  /*0570*/  @P2 IMAD.MOV.U32 R4, RZ, RZ, 0x7f800000 ;  /* 0x7f800000ff042424 */ /* 0x001fc400078e00ff */
[----:B------:R0:W-:Y:S01]  /*0580*/  @P1 STL [R1+0x24], R0 ;  /* 0x0000240001001387 */ /* 0x0001e20000100800 */
[----:B-1----:R-:W-:Y:S01]  /*0590*/  @P5 IMAD.MOV.U32 R10, RZ, RZ, -0x1 ;  /* 0xffffffffff0a5424 */ /* 0x002fe200078e00ff */
[----:B------:R-:W-:Y:S02]  /*05a0*/  @P4 MOV R16, 0xffffffff ;  /* 0xffffffff00104802 */ /* 0x000fe40000000f00 */
[----:B------:R1:W-:Y:S01]  /*05b0*/  @P1 STL [R1+0xa4], R2 ;  /* 0x0000a40201001387 */ /* 0x0003e20000100800 */
[C---:B------:R-:W-:Y:S01]  /*05c0*/  ISETP.GE.AND P1, PT, R20.reuse, 0x11, PT ;  /* 0x000000111400780c */ /* 0x040fe20003f26270 */
[----:B------:R-:W-:Y:S02]  /*05d0*/  @P4 IMAD.MOV.U32 R14, RZ, RZ, 0x7f800000 ;  /* 0x7f800000ff0e4424 */ /* 0x000fe400078e00ff */
[----:B------:R4:W-:Y:S01]  /*05e0*/  @P2 STL [R1+0x28], R4 ;  /* 0x0000280401002387 */ /* 0x0009e20000100800 */
[----:B---3--:R-:W-:Y:S02]  /*05f0*/  @P3 IMAD.MOV.U32 R12, RZ, RZ, -0x1 ;  /* 0xffffffffff0c3424 */ /* 0x008fe400078e00ff */
[----:B0-----:R-:W-:Y:S01]  /*0600*/  @P3 IMAD.MOV.U32 R0, RZ, RZ, 0x7f800000 ;  /* 0x7f800000ff003424 */ /* 0x001fe200078e00ff */
[----:B------:R0:W-:Y:S01]  /*0610*/  @P2 STL [R1+0xa8], R6 ;  /* 0x0000a80601002387 */ /* 0x0001e20000100800 */
[----:B------:R-:W-:Y:S01]  /*0620*/  ISETP.GE.AND P2, PT, R20, 0x10, PT ;  /* 0x000000101400780c */ /* 0x000fe20003f46270 */
[----:B-1----:R-:W-:-:S02]  /*0630*/  @P0 IMAD.MOV.U32 R2, RZ, RZ, 0x7f800000 ;  /* 0x7f800000ff020424 */ /* 0x002fc400078e00ff */
[----:B------:R1:W-:Y:S01]  /*0640*/  @P5 STL [R1+0x2c], R8 ;  /* 0x00002c0801005387 */ /* 0x0003e20000100800 */
[----:B----4-:R-:W-:-:S03]  /*0650*/  @P0 IMAD.MOV.U32 R4, RZ, RZ, -0x1 ;  /* 0xffffffffff040424 */ /* 0x010fc600078e00ff */
[----:B------:R3:W-:Y:S01]  /*0660*/  @P5 STL [R1+0xac], R10 ;  /* 0x0000ac0a01005387 */ /* 0x0007e20000100800 */
[----:B------:R-:W-:-:S03]  /*0670*/  ISETP.GE.AND P5, PT, R20, 0x12, PT ;  /* 0x000000121400780c */ /* 0x000fc60003fa6270 */
[----:B------:R4:W-:Y:S02]  /*0680*/  @P3 STL [R1+0x30], R0 ;  /* 0x0000300001003387 */ /* 0x0009e40000100800 */
[----:B0-----:R-:W-:Y:S02]  /*0690*/  @P2 IMAD.MOV.U32 R6, RZ, RZ, 0x7f800000 ;  /* 0x7f800000ff062424 */ /* 0x001fe400078e00ff */
[----:B------:R-:W-:Y:S01]  /*06a0*/  @P4 STL [R1+0x34], R14 ;  /* 0x0000340e01004387 */ /* 0x000fe20000100800 */
[----:B-1----:R-:W-:Y:S02]  /*06b0*/  @P2 IMAD.MOV.U32 R8, RZ, RZ, -0x1 ;  /* 0xffffffffff082424 */ /* 0x002fe400078e00ff */
[----:B---3--:R-:W-:Y:S01]  /*06c0*/  @P1 IMAD.MOV.U32 R10, RZ, RZ, -0x1 ;  /* 0xffffffffff0a1424 */ /* 0x008fe200078e00ff */
[----:B------:R-:W-:Y:S01]  /*06d0*/  @P4 STL [R1+0xb4], R16 ;  /* 0x0000b41001004387 */ /* 0x000fe20000100800 */
[----:B------:R-:W-:Y:S01]  /*06e0*/  ISETP.GE.AND P4, PT, R20, 0x13, PT ;  /* 0x000000131400780c */ /* 0x000fe20003f86270 */
[----:B----4-:R-:W-:-:S02]  /*06f0*/  @P1 IMAD.MOV.U32 R0, RZ, RZ, 0x7f800000 ;  /* 0x7f800000ff001424 */ /* 0x010fc400078e00ff */
[----:B------:R0:W-:Y:S04]  /*0700*/  @P0 STL [R1+0x38], R2 ;  /* 0x0000380201000387 */ /* 0x0001e80000100800 */
[----:B------:R-:W-:Y:S01]  /*0710*/  @P0 STL [R1+0xb8], R4 ;  /* 0x0000b80401000387 */ /* 0x000fe20000100800 */
[----:B------:R-:W-:-:S03]  /*0720*/  ISETP.GE.AND P0, PT, R20, 0x16, PT ;  /* 0x000000161400780c */ /* 0x000fc60003f06270 */
[----:B------:R-:W-:Y:S01]  /*0730*/  @P1 STL [R1+0x40], R0 ;  /* 0x0000400001001387 */ /* 0x000fe20000100800 */
[----:B0-----:R-:W-:-:S03]  /*0740*/  @P5 IMAD.MOV.U32 R2, RZ, RZ, 0x7f800000 ;  /* 0x7f800000ff025424 */ /* 0x001fc600078e00ff */
[----:B------:R0:W-:Y:S01]  /*0750*/  @P1 STL [R1+0xc0], R10 ;  /* 0x0000c00a01001387 */ /* 0x0001e20000100800 */
[C---:B------:R-:W-:Y:S01]  /*0760*/  ISETP.GE.AND P1, PT, R20.reuse, 0x15, PT ;  /* 0x000000151400780c */ /* 0x040fe20003f26270 */
[----:B------:R-:W-:Y:S02]  /*0770*/  @P4 IMAD.MOV.U32 R14, RZ, RZ, 0x7f800000 ;  /* 0x7f800000ff0e4424 */ /* 0x000fe400078e00ff */
[----:B------:R1:W-:Y:S01]  /*0780*/  @P3 STL [R1+0xb0], R12 ;  /* 0x0000b00c01003387 */ /* 0x0003e20000100800 */
[----:B------:R-:W-:Y:S01]  /*0790*/  ISETP.GE.AND P3, PT, R20, 0x14, PT ;  /* 0x000000141400780c */ /* 0x000fe20003f66270 */
[----:B------:R-:W-:Y:S02]  /*07a0*/  @P4 IMAD.MOV.U32 R16, RZ, RZ, -0x1 ;  /* 0xffffffffff104424 */ /* 0x000fe400078e00ff */
[----:B------:R3:W-:Y:S01]  /*07b0*/  @P2 STL [R1+0x3c], R6 ;  /* 0x00003c0601002387 */ /* 0x0007e20000100800 */
[----:B0-----:R-:W-:-:S03]  /*07c0*/  @P0 IMAD.MOV.U32 R10, RZ, RZ, -0x1 ;  /* 0xffffffffff0a0424 */ /* 0x001fc600078e00ff */
[----:B------:R0:W-:Y:S01]  /*07d0*/  @P2 STL [R1+0xbc], R8 ;  /* 0x0000bc0801002387 */ /* 0x0001e20000100800 */
[----:B------:R-:W-:Y:S01]  /*07e0*/  ISETP.GE.AND P2, PT, R20, 0x19, PT ;  /* 0x000000191400780c */ /* 0x000fe20003f46270 */
[----:B-1----:R-:W-:Y:S02]  /*07f0*/  @P5 IMAD.MOV.U32 R12, RZ, RZ, -0x1 ;  /* 0xffffffffff0c5424 */ /* 0x002fe400078e00ff */
[----:B------:R1:W-:Y:S01]  /*0800*/  @P5 STL [R1+0x44], R2 ;  /* 0x0000440201005387 */ /* 0x0003e20000100800 */
[----:B---3--:R-:W-:-:S03]  /*0810*/  @P1 IMAD.MOV.U32 R6, RZ, RZ, 0x7f800000 ;  /* 0x7f800000ff061424 */ /* 0x008fc600078e00ff */
[----:B------:R3:W-:Y:S01]  /*0820*/  @P5 STL [R1+0xc4], R12 ;  /* 0x0000c40c01005387 */ /* 0x0007e20000100800 */
[C---:B------:R-:W-:Y:S01]  /*0830*/  ISETP.GE.AND P5, PT, R20.reuse, 0x17, PT ;  /* 0x000000171400780c */ /* 0x040fe20003fa6270 */
[----:B0-----:R-:W-:Y:S02]  /*0840*/  @P1 IMAD.MOV.U32 R8, RZ, RZ, -0x1 ;  /* 0xffffffffff081424 */ /* 0x001fe400078e00ff */
[----:B------:R0:W-:Y:S01]  /*0850*/  @P4 STL [R1+0x48], R14 ;  /* 0x0000480e01004387 */ /* 0x0001e20000100800 */
[----:B------:R-:W-:Y:S01]  /*0860*/  @P3 IMAD.MOV.U32 R4, RZ, RZ, 0x7f800000 ;  /* 0x7f800000ff043424 */ /* 0x000fe200078e00ff */
[----:B-1----:R-:W-:Y:S01]  /*0870*/  @P0 MOV R2, 0x7f800000 ;  /* 0x7f80000000020802 */ /* 0x002fe20000000f00 */
[----:B------:R-:W-:Y:S01]  /*0880*/  @P3 IMAD.MOV.U32 R0, RZ, RZ, -0x1 ;  /* 0xffffffffff003424 */ /* 0x000fe200078e00ff */
[----:B------:R1:W-:Y:S01]  /*0890*/  @P4 STL [R1+0xc8], R16 ;  /* 0x0000c81001004387 */ /* 0x0003e20000100800 */
[----:B------:R-:W-:-:S03]  /*08a0*/  ISETP.GE.AND P4, PT, R20, 0x18, PT ;  /* 0x000000181400780c */ /* 0x000fc60003f86270 */
[----:B------:R4:W-:Y:S02]  /*08b0*/  @P1 STL [R1+0x50], R6 ;  /* 0x0000500601001387 */ /* 0x0009e40000100800 */
[----:B---3--:R-:W-:Y:S02]  /*08c0*/  @P5 IMAD.MOV.U32 R12, RZ, RZ, -0x1 ;  /* 0xffffffffff0c5424 */ /* 0x008fe400078e00ff */
[----:B------:R3:W-:Y:S01]  /*08d0*/  @P1 STL [R1+0xd0], R8 ;  /* 0x0000d00801001387 */ /* 0x0007e20000100800 */
[----:B------:R-:W-:-:S03]  /*08e0*/  ISETP.GE.AND P1, PT, R20, 0x1a, PT ;  /* 0x0000001a1400780c */ /* 0x000fc60003f26270 */
[----:B------:R5:W-:Y:S02]  /*08f0*/  @P0 STL [R1+0x54], R2 ;  /* 0x0000540201000387 */ /* 0x000be40000100800 */
[----:B0-----:R-:W-:Y:S02]  /*0900*/  @P4 IMAD.MOV.U32 R14, RZ, RZ, 0x7f800000 ;  /* 0x7f800000ff0e4424 */ /* 0x001fe400078e00ff */
[----:B------:R-:W-:Y:S01]  /*0910*/  @P0 STL [R1+0xd4], R10 ;  /* 0x0000d40a01000387 */ /* 0x000fe20000100800 */
[----:B------:R-:W-:Y:S01]  /*0920*/  ISETP.GE.AND P0, PT, R20, 0x1b, PT ;  /* 0x0000001b1400780c */ /* 0x000fe20003f06270 */
[----:B-1----:R-:W-:Y:S02]  /*0930*/  @P4 IMAD.MOV.U32 R16, RZ, RZ, -0x1 ;  /* 0xffffffffff104424 */ /* 0x002fe400078e00ff */
[----:B------:R0:W-:Y:S02]  /*0940*/  @P3 STL [R1+0x4c], R4 ;  /* 0x00004c0401003387 */ /* 0x0001e40000100800 */
[----:B----4-:R-:W-:-:S02]  /*0950*/  @P1 IMAD.MOV.U32 R6, RZ, RZ, 0x7f800000 ;  /* 0x7f800000ff061424 */ /* 0x010fc400078e00ff */
[----:B---3--:R-:W-:Y:S01]  /*0960*/  @P1 IMAD.MOV.U32 R8, RZ, RZ, -0x1 ;  /* 0xffffffffff081424 */ /* 0x008fe200078e00ff */
[----:B------:R1:W-:Y:S01]  /*0970*/  @P3 STL [R1+0xcc], R0 ;  /* 0x0000cc0001003387 */ /* 0x0003e20000100800 */
[----:B------:R-:W-:Y:S01]  /*0980*/  ISETP.GE.AND P3, PT, R20, 0x1c, PT ;  /* 0x0000001c1400780c */ /* 0x000fe20003f66270 */
[----:B-----5:R-:W-:Y:S02]  /*0990*/  @P2 IMAD.MOV.U32 R2, RZ, RZ, -0x1 ;  /* 0xffffffffff022424 */ /* 0x020fe400078e00ff */
[----:B------:R3:W-:Y:S01]  /*09a0*/  @P5 STL [R1+0xd8], R12 ;  /* 0x0000d80c01005387 */ /* 0x0007e20000100800 */
[----:B0-----:R-:W-:Y:S02]  /*09b0*/  @P5 IMAD.MOV.U32 R4, RZ, RZ, 0x7f800000 ;  /* 0x7f800000ff045424 */ /* 0x001fe400078e00ff */
[----:B------:R-:W-:Y:S01]  /*09c0*/  @P0 IMAD.MOV.U32 R10, RZ, RZ, -0x1 ;  /* 0xffffffffff0a0424 */ /* 0x000fe200078e00ff */
[----:B------:R-:W-:Y:S01]  /*09d0*/  @P4 STL [R1+0x5c], R14 ;  /* 0x00005c0e01004387 */ /* 0x000fe20000100800 */
[----:B-1----:R-:W-:-:S03]  /*09e0*/  @P2 IMAD.MOV.U32 R0, RZ, RZ, 0x7f800000 ;  /* 0x7f800000ff002424 */ /* 0x002fc600078e00ff */
[----:B------:R0:W-:Y:S01]  /*09f0*/  @P5 STL [R1+0x58], R4 ;  /* 0x0000580401005387 */ /* 0x0001e20000100800 */
[C---:B------:R-:W-:Y:S01]  /*0a00*/  ISETP.GE.AND P5, PT, R20.reuse, 0x1d, PT ;  /* 0x0000001d1400780c */ /* 0x040fe20003fa6270 */
[----:B---3--:R-:W-:Y:S02]  /*0a10*/  @P3 IMAD.MOV.U32 R12, RZ, RZ, -0x1 ;  /* 0xffffffffff0c3424 */ /* 0x008fe400078e00ff */
[----:B------:R1:W-:Y:S01]  /*0a20*/  @P4 STL [R1+0xdc], R16 ;  /* 0x0000dc1001004387 */ /* 0x0003e20000100800 */
[----:B------:R-:W-:-:S03]  /*0a30*/  ISETP.GE.AND P4, PT, R20, 0x1e, PT ;  /* 0x0000001e1400780c */ /* 0x000fc60003f86270 */
[----:B------:R-:W-:Y:S01]  /*0a40*/  @P1 STL [R1+0x64], R6 ;  /* 0x0000640601001387 */ /* 0x000fe20000100800 */
[----:B0-----:R-:W-:-:S03]  /*0a50*/  @P0 IMAD.MOV.U32 R4, RZ, RZ, 0x7f800000 ;  /* 0x7f800000ff040424 */ /* 0x001fc600078e00ff */
[----:B------:R-:W-:Y:S01]  /*0a60*/  @P1 STL [R1+0xe4], R8 ;  /* 0x0000e40801001387 */ /* 0x000fe20000100800 */
[C---:B------:R-:W-:Y:S01]  /*0a70*/  ISETP.GE.AND P1, PT, R20.reuse, 0x20, PT ;  /* 0x000000201400780c */ /* 0x040fe20003f26270 */
[----:B------:R-:W-:Y:S01]  /*0a80*/  @P5 IMAD.MOV.U32 R14, RZ, RZ, 0x7f800000 ;  /* 0x7f800000ff0e5424 */ /* 0x000fe200078e00ff */
[----:B-1----:R-:W-:Y:S01]  /*0a90*/  @P5 MOV R16, 0xffffffff ;  /* 0xffffffff00105802 */ /* 0x002fe20000000f00 */
[----:B------:R0:W-:Y:S04]  /*0aa0*/  @P0 STL [R1+0x68], R4 ;  /* 0x0000680401000387 */ /* 0x0001e80000100800 */
[----:B------:R1:W-:Y:S01]  /*0ab0*/  @P0 STL [R1+0xe8], R10 ;  /* 0x0000e80a01000387 */ /* 0x0003e20000100800 */
[----:B------:R-:W-:-:S03]  /*0ac0*/  ISETP.GE.AND P0, PT, R20, 0x1f, PT ;  /* 0x0000001f1400780c */ /* 0x000fc60003f06270 */
[----:B------:R3:W-:Y:S01]  /*0ad0*/  @P2 STL [R1+0xe0], R2 ;  /* 0x0000e00201002387 */ /* 0x0007e20000100800 */
[----:B0-----:R-:W-:Y:S02]  /*0ae0*/  @P4 IMAD.MOV.U32 R4, RZ, RZ, -0x1 ;  /* 0xffffffffff044424 */ /* 0x001fe400078e00ff */
[----:B------:R-:W-:Y:S01]  /*0af0*/  @P1 IMAD.MOV.U32 R22, RZ, RZ, -0x1 ;  /* 0xffffffffff161424 */ /* 0x000fe200078e00ff */
[----:B------:R-:W-:Y:S01]  /*0b00*/  @P3 STL [R1+0xec], R12 ;  /* 0x0000ec0c01003387 */ /* 0x000fe20000100800 */
[----:B-1----:R-:W-:-:S03]  /*0b10*/  @P1 IMAD.MOV.U32 R10, RZ, RZ, 0x7f800000 ;  /* 0x7f800000ff0a1424 */ /* 0x002fc600078e00ff */
[----:B------:R-:W-:Y:S01]  /*0b20*/  @P5 STL [R1+0x70], R14 ;  /* 0x0000700e01005387 */ /* 0x000fe20000100800 */
[----:B---3--:R-:W-:Y:S02]  /*0b30*/  @P4 IMAD.MOV.U32 R2, RZ, RZ, 0x7f800000 ;  /* 0x7f800000ff024424 */ /* 0x008fe400078e00ff */
[----:B------:R-:W-:Y:S01]  /*0b40*/  @P0 IMAD.MOV.U32 R6, RZ, RZ, 0x7f800000 ;  /* 0x7f800000ff060424 */ /* 0x000fe200078e00ff */
[----:B------:R-:W-:Y:S01]  /*0b50*/  @P5 STL [R1+0xf0], R16 ;  /* 0x0000f01001005387 */ /* 0x000fe20000100800 */
[----:B------:R-:W-:-:S03]  /*0b60*/  @P0 IMAD.MOV.U32 R8, RZ, RZ, -0x1 ;  /* 0xffffffffff080424 */ /* 0x000fc600078e00ff */
[----:B------:R-:W-:Y:S04]  /*0b70*/  @P4 STL [R1+0x74], R2 ;  /* 0x0000740201004387 */ /* 0x000fe80000100800 */
[----:B------:R-:W-:Y:S04]  /*0b80*/  @P4 STL [R1+0xf4], R4 ;  /* 0x0000f40401004387 */ /* 0x000fe80000100800 */
[----:B------:R-:W-:Y:S04]  /*0b90*/  @P0 STL [R1+0x78], R6 ;  /* 0x0000780601000387 */ /* 0x000fe80000100800 */
[----:B------:R-:W-:Y:S04]  /*0ba0*/  @P0 STL [R1+0xf8], R8 ;  /* 0x0000f80801000387 */ /* 0x000fe80000100800 */
[----:B------:R-:W-:Y:S04]  /*0bb0*/  @P1 STL [R1+0x7c], R10 ;  /* 0x00007c0a01001387 */ /* 0x000fe80000100800 */
[----:B------:R-:W-:Y:S04]  /*0bc0*/  @P1 STL [R1+0xfc], R22 ;  /* 0x0000fc1601001387 */ /* 0x000fe80000100800 */
[----:B------:R0:W-:Y:S02]  /*0bd0*/  @P2 STL [R1+0x60], R0 ;  /* 0x0000600001002387 */ /* 0x0001e40000100800 */
[----:B0-----:R-:W-:-:S05]  /*0be0*/  @P3 IMAD.MOV.U32 R0, RZ, RZ, 0x7f800000 ;  /* 0x7f800000ff003424 */ /* 0x001fca00078e00ff */
[----:B------:R0:W-:Y:S02]  /*0bf0*/  @P3 STL [R1+0x6c], R0 ;  /* 0x00006c0001003387 */ /* 0x0001e40000100800 */
[----:B0-----:R-:W-:Y:S01]  /*0c00*/  VIADD R0, R1, 0x80 ;  /* 0x0000008001007836 */ /* 0x001fe20000000000 */
[----:B------:R-:W-:Y:S06]  /*0c10*/  BRA.U !UP0, `(.L_x_4) ;  /* 0x0000000908c87547 */ /* 0x000fec000b800000 */
[----:B------:R-:W-:Y:S02]  /*0c20*/  IMAD R2, R20, 0x4, R1 ;  /* 0x0000000414027824 */ /* 0x000fe400078e0201 */
[----:B------:R-:W-:-:S07]  /*0c30*/  IMAD.MOV.U32 R17, RZ, RZ, RZ ;  /* 0x000000ffff117224 */ /* 0x000fce00078e00ff */
.L_x_22:
[----:B0-----:R-:W0:Y:S01]  /*0c40*/  LDC R4, c[0x0][0x3ac] ;  /* 0x0000eb00ff047b82 */ /* 0x001e220000000800 */
[----:B------:R-:W-:Y:S01]  /*0c50*/  BSSY.RECONVERGENT B0, `(.L_x_5) ;  /* 0x0000015000007945 */ /* 0x000fe20003800200 */
[----:B------:R-:W-:-:S06]  /*0c60*/  IMAD.MOV.U32 R8, RZ, RZ, R17 ;  /* 0x000000ffff087224 */ /* 0x000fcc00078e0011 */
[----:B-1--4-:R-:W1:Y:S01]  /*0c70*/  LDC R19, c[0x0][0x398] ;  /* 0x0000e600ff137b82 */ /* 0x012e620000000800 */
[----:B0----5:R-:W-:-:S05]  /*0c80*/  IMAD.IADD R6, R17, 0x1, R4 ;  /* 0x0000000111067824 */ /* 0x021fca00078e0204 */
[----:B-1----:R-:W-:-:S13]  /*0c90*/  ISETP.GT.AND P0, PT, R6, R19, PT ;  /* 0x000000130600720c */ /* 0x002fda0003f04270 */
[----:B------:R-:W-:-:S05]  /*0ca0*/  @P0 IMAD.IADD R4, R19, 0x1, -R17 ;  /* 0x0000000113040824 */ /* 0x000fca00078e0a11 */
[----:B------:R-:W-:-:S13]  /*0cb0*/  ISETP.GE.AND P0, PT, R3, R4, PT ;  /* 0x000000040300720c */ /* 0x000fda0003f06270 */
[----:B---3--:R-:W-:Y:S05]  /*0cc0*/  @P0 BRA `(.L_x_6) ;  /* 0x0000000000340947 */ /* 0x008fea0003800000 */
[----:B------:R-:W0:Y:S01]  /*0cd0*/  S2R R13, SR_CgaCtaId ;  /* 0x00000000000d7919 */ /* 0x000e220000008800 */
[----:B------:R-:W1:Y:S01]  /*0ce0*/  LDC.64 R10, c[0x0][0x390] ;  /* 0x0000e400ff0a7b82 */ /* 0x000e620000000a00 */
[----:B------:R-:W-:Y:S01]  /*0cf0*/  MOV R12, 0x400 ;  /* 0x00000400000c7802 */ /* 0x000fe20000000f00 */
[----:B------:R-:W-:-:S03]  /*0d00*/  IMAD.MOV.U32 R15, RZ, RZ, R3 ;  /* 0x000000ffff0f7224 */ /* 0x000fc600078e0003 */
[----:B0-----:R-:W-:-:S07]  /*0d10*/  LEA R14, R13, R12, 0x18 ;  /* 0x0000000c0d0e7211 */ /* 0x001fce00078ec0ff */
.L_x_7:
[----:B0-----:R-:W-:-:S04]  /*0d20*/  IMAD.IADD R13, R15, 0x1, R8 ;  /* 0x000000010f0d7824 */ /* 0x001fc800078e0208 */
[----:B-1----:R-:W-:-:S06]  /*0d30*/  IMAD.WIDE R12, R13, 0x8, R10 ;  /* 0x000000080d0c7825 */ /* 0x002fcc00078e020a */
[----:B------:R-:W3:Y:S01]  /*0d40*/  LDG.E.64.CONSTANT R12, desc[UR6][R12.64] ;  /* 0x000000060c0c7981 */ /* 0x000ee2000c1e9b00 */
[C---:B------:R-:W-:Y:S01]  /*0d50*/  LEA R16, R15.reuse, R14, 0x3 ;  /* 0x0000000e0f107211 */ /* 0x040fe200078e18ff */
[----:B------:R-:W-:-:S05]  /*0d60*/  VIADD R15, R15, UR8 ;  /* 0x000000080f0f7c36 */ /* 0x000fca0008000000 */
[----:B------:R-:W-:Y:S01]  /*0d70*/  ISETP.GE.AND P0, PT, R15, R4, PT ;  /* 0x000000040f00720c */ /* 0x000fe20003f06270 */
[----:B---3--:R0:W-:-:S12]  /*0d80*/  STS.64 [R16], R12 ;  /* 0x0000000c10007388 */ /* 0x0081d80000000a00 */
[----:B------:R-:W-:Y:S05]  /*0d90*/  @!P0 BRA `(.L_x_7) ;  /* 0xfffffffc00e08947 */ /* 0x000fea000383ffff */
.L_x_6:
[----:B------:R-:W-:Y:S05]  /*0da0*/  BSYNC.RECONVERGENT B0 ;  /* 0x0000000000007941 */ /* 0x000fea0003800200 */
.L_x_5:
[----:B------:R-:W1:Y:S01]  /*0db0*/  LDCU UR4, c[0x0][0x388] ;  /* 0x00007100ff0477ac */ /* 0x000e620008000800 */
[----:B------:R-:W-:Y:S01]  /*0dc0*/  BAR.SYNC.DEFER_BLOCKING 0x0 ;  /* 0x0000000000007b1d */ /* 0x000fe20000010000 */
[----:B------:R-:W-:Y:S01]  /*0dd0*/  ISETP.GE.AND P0, PT, R9, R4, PT ;  /* 0x000000040900720c */ /* 0x000fe20003f06270 */
[----:B------:R-:W-:Y:S01]  /*0de0*/  IMAD.MOV.U32 R17, RZ, RZ, R6 ;  /* 0x000000ffff117224 */ /* 0x000fe200078e0006 */
[----:B------:R-:W-:-:S03]  /*0df0*/  ISETP.GE.AND P1, PT, R6, R19, PT ;  /* 0x000000130600720c */ /* 0x000fc60003f26270 */
[----:B------:R-:W-:Y:S01]  /*0e00*/  BSSY.RECONVERGENT B0, `(.L_x_8) ;  /* 0x0000091000007945 */ /* 0x000fe20003800200 */
[----:B-1----:R-:W-:-:S13]  /*0e10*/  ISETP.GE.OR P0, PT, R5, UR4, P0 ;  /* 0x0000000405007c0c */ /* 0x002fda0008706670 */
[----:B------:R-:W-:Y:S05]  /*0e20*/  @P0 BRA `(.L_x_9) ;  /* 0x0000000800380947 */ /* 0x000fea0003800000 */
[----:B------:R-:W-:-:S13]  /*0e30*/  ISETP.GE.AND P0, PT, R20, 0x2, PT ;  /* 0x000000021400780c */ /* 0x000fda0003f06270 */
[----:B------:R-:W-:Y:S05]  /*0e40*/  @!P0 BRA `(.L_x_10) ;  /* 0x0000000000a48947 */ /* 0x000fea0003800000 */
[----:B0-----:R-:W-:-:S07]  /*0e50*/  IMAD.MOV.U32 R13, RZ, RZ, R9 ;  /* 0x000000ffff0d7224 */ /* 0x001fce00078e0009 */
.L_x_16:
[----:B0-----:R-:W3:Y:S01]  /*0e60*/  LDL R12, [R2+-0x4] ;  /* 0xfffffc00020c7983 */ /* 0x001ee20000100800 */
[----:B------:R-:W0:Y:S01]  /*0e70*/  S2UR UR5, SR_CgaCtaId ;  /* 0x00000000000579c3 */ /* 0x000e220000008800 */
[----:B------:R-:W-:Y:S01]  /*0e80*/  UMOV UR4, 0x400 ;  /* 0x0000040000047882 */ /* 0x000fe20000000000 */
[----:B------:R-:W-:Y:S01]  /*0e90*/  BSSY.RECONVERGENT B1, `(.L_x_11) ;  /* 0x0000020000017945 */ /* 0x000fe20003800200 */
[----:B0-----:R-:W-:-:S06]  /*0ea0*/  ULEA UR4, UR5, UR4, 0x18 ;  /* 0x0000000405047291 */ /* 0x001fcc000f8ec0ff */
[----:B------:R-:W-:-:S06]  /*0eb0*/  LEA R10, R13, UR4, 0x3 ;  /* 0x000000040d0a7c11 */ /* 0x000fcc000f8e18ff */
[----:B------:R-:W0:Y:S02]  /*0ec0*/  LDS.64 R10, [R10] ;  /* 0x000000000a0a7984 */ /* 0x000e240000000a00 */
[----:B0-----:R-:W-:Y:S01]  /*0ed0*/  FADD R6, R10, -R7 ;  /* 0x800000070a067221 */ /* 0x001fe20000000000 */
[----:B--2---:R-:W-:-:S03]  /*0ee0*/  FADD R11, R11, -R18 ;  /* 0x800000120b0b7221 */ /* 0x004fc60000000000 */
[----:B------:R-:W-:-:S04]  /*0ef0*/  FMUL R6, R6, R6 ;  /* 0x0000000606067220 */ /* 0x000fc80000400000 */
[----:B------:R-:W-:-:S05]  /*0f00*/  FFMA R15, R11, R11, R6 ;  /* 0x0000000b0b0f7223 */ /* 0x000fca0000000006 */
[----:B---3--:R-:W-:-:S13]  /*0f10*/  FSETP.GEU.AND P0, PT, R15, R12, PT ;  /* 0x0000000c0f00720b */ /* 0x008fda0003f0e000 */
[----:B------:R-:W-:Y:S05]  /*0f20*/  @P0 BRA `(.L_x_12) ;  /* 0x0000000000580947 */ /* 0x000fea0003800000 */
[----:B------:R-:W-:Y:S01]  /*0f30*/  BSSY.RECONVERGENT B2, `(.L_x_13) ;  /* 0x0000011000027945 */ /* 0x000fe20003800200 */
[----:B------:R-:W-:-:S07]  /*0f40*/  IMAD.MOV.U32 R6, RZ, RZ, R20 ;  /* 0x000000ffff067224 */ /* 0x000fce00078e0014 */
.L_x_15:
[----:B0-----:R-:W-:-:S04]  /*0f50*/  VIADD R11, R6, 0xfffffffe ;  /* 0xfffffffe060b7836 */ /* 0x001fc80000000000 */
[----:B------:R-:W-:-:S05]  /*0f60*/  IMAD R10, R11, 0x4, R1 ;  /* 0x000000040b0a7824 */ /* 0x000fca00078e0201 */
[----:B------:R-:W2:Y:S01]  /*0f70*/  LDL R14, [R10] ;  /* 0x000000000a0e7983 */ /* 0x000ea20000100800 */
[----:B------:R-:W-:Y:S01]  /*0f80*/  VIADD R12, R6, 0xffffffff ;  /* 0xffffffff060c7836 */ /* 0x000fe20000000000 */
[----:B--2---:R-:W-:-:S13]  /*0f90*/  FSETP.GEU.AND P0, PT, R15, R14, PT ;  /* 0x0000000e0f00720b */ /* 0x004fda0003f0e000 */
[----:B------:R-:W-:Y:S05]  /*0fa0*/  @P0 BRA `(.L_x_14) ;  /* 0x0000000000240947 */ /* 0x000fea0003800000 */
[----:B------:R-:W-:Y:S02]  /*0fb0*/  IMAD R10, R12, 0x4, R1 ;  /* 0x000000040c0a7824 */ /* 0x000fe400078e0201 */
[----:B------:R-:W-:-:S03]  /*0fc0*/  IMAD R11, R11, 0x4, R0 ;  /* 0x000000040b0b7824 */ /* 0x000fc600078e0200 */
[----:B------:R0:W-:Y:S04]  /*0fd0*/  STL [R10], R14 ;  /* 0x0000000e0a007387 */ /* 0x0001e80000100800 */
[----:B------:R-:W2:Y:S01]  /*0fe0*/  LDL R11, [R11] ;  /* 0x000000000b0b7983 */ /* 0x000ea20000100800 */
[----:B------:R-:W-:Y:S01]  /*0ff0*/  ISETP.GT.AND P0, PT, R6, 0x2, PT ;  /* 0x000000020600780c */ /* 0x000fe20003f04270 */
[----:B------:R-:W-:Y:S02]  /*1000*/  IMAD.MOV.U32 R6, RZ, RZ, R12 ;  /* 0x000000ffff067224 */ /* 0x000fe400078e000c */
[----:B--2---:R0:W-:Y:S10]  /*1010*/  STL [R10+0x80], R11 ;  /* 0x0000800b0a007387 */ /* 0x0041f40000100800 */
[----:B------:R-:W-:Y:S05]  /*1020*/  @P0 BRA `(.L_x_15) ;  /* 0xfffffffc00c80947 */ /* 0x000fea000383ffff */
[----:B------:R-:W-:-:S07]  /*1030*/  IMAD.MOV.U32 R12, RZ, RZ, RZ ;  /* 0x000000ffff0c7224 */ /* 0x000fce00078e00ff */
.L_x_14:
[----:B------:R-:W-:Y:S05]  /*1040*/  BSYNC.RECONVERGENT B2 ;  /* 0x0000000000027941 */ /* 0x000fea0003800200 */
.L_x_13:
[----:B------:R-:W-:Y:S02]  /*1050*/  IMAD R12, R12, 0x4, R1 ;  /* 0x000000040c0c7824 */ /* 0x000fe400078e0201 */
[----:B0-----:R-:W-:-:S03]  /*1060*/  IMAD.IADD R11, R13, 0x1, R8 ;  /* 0x000000010d0b7824 */ /* 0x001fc600078e0208 */
[----:B------:R0:W-:Y:S04]  /*1070*/  STL [R12], R15 ;  /* 0x0000000f0c007387 */ /* 0x0001e80000100800 */
[----:B------:R0:W-:Y:S02]  /*1080*/  STL [R12+0x80], R11 ;  /* 0x0000800b0c007387 */ /* 0x0001e40000100800 */
.L_x_12:
[----:B------:R-:W-:Y:S05]  /*1090*/  BSYNC.RECONVERGENT B1 ;  /* 0x0000000000017941 */ /* 0x000fea0003800200 */
.L_x_11:
[----:B------:R-:W-:-:S05]  /*10a0*/  VIADD R13, R13, 0x20 ;  /* 0x000000200d0d7836 */ /* 0x000fca0000000000 */
[----:B------:R-:W-:-:S13]  /*10b0*/  ISETP.GE.AND P0, PT, R13, R4, PT ;  /* 0x000000040d00720c */ /* 0x000fda0003f06270 */
[----:B------:R-:W-:Y:S05]  /*10c0*/  @!P0 BRA `(.L_x_16) ;  /* 0xfffffffc00648947 */ /* 0x000fea000383ffff */
[----:B------:R-:W-:Y:S05]  /*10d0*/  BRA `(.L_x_9) ;  /* 0x00000004008c7947 */ /* 0x000fea0003800000 */
.L_x_10:
[----:B------:R1:W5:Y:S01]  /*10e0*/  LDL R6, [R2+-0x4] ;  /* 0xfffffc0002067983 */ /* 0x0003620000100800 */
[----:B------:R-:W3:Y:S01]  /*10f0*/  S2UR UR5, SR_CgaCtaId ;  /* 0x00000000000579c3 */ /* 0x000ee20000008800 */
[C---:B------:R-:W-:Y:S01]  /*1100*/  IADD3 R10, PT, PT, -R9.reuse, R4, RZ ;  /* 0x00000004090a7210 */ /* 0x040fe20007ffe1ff */
[----:B------:R-:W-:Y:S01]  /*1110*/  UMOV UR4, 0x400 ;  /* 0x0000040000047882 */ /* 0x000fe20000000000 */
[----:B------:R-:W-:Y:S01]  /*1120*/  IMAD.IADD R19, R9, 0x1, R8 ;  /* 0x0000000109137824 */ /* 0x000fe200078e0208 */
[----:B------:R-:W-:Y:S01]  /*1130*/  BSSY.RECONVERGENT B1, `(.L_x_17) ;  /* 0x0000035000017945 */ /* 0x000fe20003800200 */
[----:B------:R-:W-:Y:S01]  /*1140*/  ISETP.GT.AND P2, PT, R10, 0x60, PT ;  /* 0x000000600a00780c */ /* 0x000fe20003f44270 */
[----:B------:R-:W-:Y:S01]  /*1150*/  IMAD.MOV.U32 R21, RZ, RZ, R9 ;  /* 0x000000ffff157224 */ /* 0x000fe200078e0009 */
[----:B------:R-:W-:Y:S01]  /*1160*/  PLOP3.LUT P0, PT, PT, PT, PT, 0x80, 0x8 ;  /* 0x000000000008781c */ /* 0x000fe20003f0f070 */
[----:B---3--:R-:W-:-:S06]  /*1170*/  ULEA UR4, UR5, UR4, 0x18 ;  /* 0x0000000405047291 */ /* 0x008fcc000f8ec0ff */
[----:B------:R-:W-:-:S04]  /*1180*/  LEA R8, R9, UR4, 0x3 ;  /* 0x0000000409087c11 */ /* 0x000fc8000f8e18ff */
[----:B-1----:R-:W-:Y:S05]  /*1190*/  @!P2 BRA `(.L_x_18) ;  /* 0x0000000000b8a947 */ /* 0x002fea0003800000 */
[----:B------:R-:W-:Y:S01]  /*11a0*/  PLOP3.LUT P0, PT, PT, PT, PT, 0x8, 0x80 ;  /* 0x000000000080781c */ /* 0x000fe20003f0e170 */
[----:B0-----:R-:W-:-:S12]  /*11b0*/  VIADD R16, R4, 0xffffffa0 ;  /* 0xffffffa004107836 */ /* 0x001fd80000000000 */
.L_x_19:
[----:B---3--:R-:W0:Y:S01]  /*11c0*/  LDS.64 R14, [R8] ;  /* 0x00000000080e7984 */ /* 0x008e220000000a00 */
[----:B------:R-:W-:Y:S02]  /*11d0*/  VIADD R27, R19, 0x60 ;  /* 0x00000060131b7836 */ /* 0x000fe40000000000 */
[----:B------:R-:W-:Y:S01]  /*11e0*/  VIADD R21, R21, 0x80 ;  /* 0x0000008015157836 */ /* 0x000fe20000000000 */
[----:B------:R-:W1:Y:S04]  /*11f0*/  LDS.64 R10, [R8+0x100] ;  /* 0x00010000080a7984 */ /* 0x000e680000000a00 */
[----:B------:R-:W3:Y:S01]  /*1200*/  LDS.64 R12, [R8+0x200] ;  /* 0x00020000080c7984 */ /* 0x000ee20000000a00 */
[----:B0-----:R-:W-:Y:S01]  /*1210*/  FADD R14, R14, -R7 ;  /* 0x800000070e0e7221 */ /* 0x001fe20000000000 */
[----:B--2---:R-:W-:-:S03]  /*1220*/  FADD R15, R15, -R18 ;  /* 0x800000120f0f7221 */ /* 0x004fc60000000000 */
[----:B------:R-:W-:Y:S01]  /*1230*/  FMUL R14, R14, R14 ;  /* 0x0000000e0e0e7220 */ /* 0x000fe20000400000 */
[--C-:B-1----:R-:W-:Y:S01]  /*1240*/  FADD R10, R10, -R7.reuse ;  /* 0x800000070a0a7221 */ /* 0x102fe20000000000 */
[----:B------:R-:W-:Y:S02]  /*1250*/  FADD R11, R11, -R18 ;  /* 0x800000120b0b7221 */ /* 0x000fe40000000000 */
[----:B------:R-:W-:Y:S01]  /*1260*/  FFMA R23, R15, R15, R14 ;  /* 0x0000000f0f177223 */ /* 0x000fe2000000000e */
[----:B------:R-:W-:Y:S01]  /*1270*/  FMUL R10, R10, R10 ;  /* 0x0000000a0a0a7220 */ /* 0x000fe20000400000 */
[----:B------:R0:W1:Y:S01]  /*1280*/  LDS.64 R14, [R8+0x300] ;  /* 0x00030000080e7984 */ /* 0x0000620000000a00 */
[----:B---3--:R-:W-:Y:S01]  /*1290*/  FADD R12, R12, -R7 ;  /* 0x800000070c0c7221 */ /* 0x008fe20000000000 */
[----:B------:R-:W-:Y:S01]  /*12a0*/  FADD R13, R13, -R18 ;  /* 0x800000120d0d7221 */ /* 0x000fe20000000000 */
[----:B-----5:R-:W-:Y:S01]  /*12b0*/  FSETP.GEU.AND P3, PT, R23, R6, PT ;  /* 0x000000061700720b */ /* 0x020fe20003f6e000 */
[----:B------:R-:W-:Y:S01]  /*12c0*/  FFMA R11, R11, R11, R10 ;  /* 0x0000000b0b0b7223 */ /* 0x000fe2000000000a */
[----:B------:R-:W-:Y:S01]  /*12d0*/  FMUL R12, R12, R12 ;  /* 0x0000000c0c0c7220 */ /* 0x000fe20000400000 */
[----:B0-----:R-:W-:-:S03]  /*12e0*/  VIADD R8, R8, 0x400 ;  /* 0x0000040008087836 */ /* 0x001fc60000000000 */
[----:B------:R-:W-:Y:S01]  /*12f0*/  FFMA R25, R13, R13, R12 ;  /* 0x0000000d0d197223 */ /* 0x000fe2000000000c */
[----:B------:R-:W-:-:S06]  /*1300*/  VIADD R13, R19, 0x20 ;  /* 0x00000020130d7836 */ /* 0x000fcc0000000000 */
[----:B------:R-:W-:Y:S01]  /*1310*/  @!P3 IMAD.MOV.U32 R6, RZ, RZ, R23 ;  /* 0x000000ffff06b224 */ /* 0x000fe200078e0017 */
[----:B------:R-:W-:Y:S04]  /*1320*/  @!P3 STL [R2+-0x4], R23 ;  /* 0xfffffc170200b387 */ /* 0x000fe80000100800 */
[----:B------:R-:W-:Y:S01]  /*1330*/  FSETP.GEU.AND P4, PT, R11, R6, PT ;  /* 0x000000060b00720b */ /* 0x000fe20003f8e000 */
[----:B------:R0:W-:Y:S01]  /*1340*/  @!P3 STL [R2+0x7c], R19 ;  /* 0x00007c130200b387 */ /* 0x0001e20000100800 */
[----:B------:R-:W-:-:S11]  /*1350*/  ISETP.GE.AND P3, PT, R21, R16, PT ;  /* 0x000000101500720c */ /* 0x000fd60003f66270 */
[----:B------:R-:W-:Y:S01]  /*1360*/  @!P4 IMAD.MOV.U32 R6, RZ, RZ, R11 ;  /* 0x000000ffff06c224 */ /* 0x000fe200078e000b */
[----:B------:R3:W-:Y:S04]  /*1370*/  @!P4 STL [R2+-0x4], R11 ;  /* 0xfffffc0b0200c387 */ /* 0x0007e80000100800 */
[----:B------:R-:W-:Y:S01]  /*1380*/  FSETP.GEU.AND P5, PT, R25, R6, PT ;  /* 0x000000061900720b */ /* 0x000fe20003fae000 */
[----:B-1----:R-:W-:Y:S01]  /*1390*/  FADD R14, R14, -R7 ;  /* 0x800000070e0e7221 */ /* 0x002fe20000000000 */
[----:B------:R-:W-:Y:S01]  /*13a0*/  FADD R15, R15, -R18 ;  /* 0x800000120f0f7221 */ /* 0x000fe20000000000 */
[----:B------:R3:W-:Y:S02]  /*13b0*/  @!P4 STL [R2+0x7c], R13 ;  /* 0x00007c0d0200c387 */ /* 0x0007e40000100800 */
[----:B------:R-:W-:-:S04]  /*13c0*/  FMUL R14, R14, R14 ;  /* 0x0000000e0e0e7220 */ /* 0x000fc80000400000 */
[----:B------:R-:W-:Y:S01]  /*13d0*/  FFMA R29, R15, R15, R14 ;  /* 0x0000000f0f1d7223 */ /* 0x000fe2000000000e */
[C---:B------:R-:W-:Y:S02]  /*13e0*/  VIADD R15, R19.reuse, 0x40 ;  /* 0x00000040130f7836 */ /* 0x040fe40000000000 */
[----:B0-----:R-:W-:Y:S01]  /*13f0*/  VIADD R19, R19, 0x80 ;  /* 0x0000008013137836 */ /* 0x001fe20000000000 */
[----:B------:R3:W-:Y:S01]  /*1400*/  @!P5 STL [R2+-0x4], R25 ;  /* 0xfffffc190200d387 */ /* 0x0007e20000100800 */
[----:B------:R-:W-:-:S03]  /*1410*/  @!P5 IMAD.MOV.U32 R6, RZ, RZ, R25 ;  /* 0x000000ffff06d224 */ /* 0x000fc600078e0019 */
[----:B------:R3:W-:Y:S02]  /*1420*/  @!P5 STL [R2+0x7c], R15 ;  /* 0x00007c0f0200d387 */ /* 0x0007e40000100800 */
[----:B------:R-:W-:-:S13]  /*1430*/  FSETP.GEU.AND P2, PT, R29, R6, PT ;  /* 0x000000061d00720b */ /* 0x000fda0003f4e000 */
[----:B------:R3:W-:Y:S01]  /*1440*/  @!P2 STL [R2+0x7c], R27 ;  /* 0x00007c1b0200a387 */ /* 0x0007e20000100800 */
[----:B------:R-:W-:-:S03]  /*1450*/  @!P2 IMAD.MOV.U32 R6, RZ, RZ, R29 ;  /* 0x000000ffff06a224 */ /* 0x000fc600078e001d */
[----:B------:R3:W-:Y:S01]  /*1460*/  @!P2 STL [R2+-0x4], R29 ;  /* 0xfffffc1d0200a387 */ /* 0x0007e20000100800 */
[----:B------:R-:W-:Y:S05]  /*1470*/  @!P3 BRA `(.L_x_19) ;  /* 0xfffffffc0050b947 */ /* 0x000fea000383ffff */
.L_x_18:
[----:B------:R-:W-:Y:S05]  /*1480*/  BSYNC.RECONVERGENT B1 ;  /* 0x0000000000017941 */ /* 0x000fea0003800200 */
.L_x_17:
[----:B------:R-:W-:Y:S01]  /*1490*/  IMAD.IADD R10, R4, 0x1, -R21 ;  /* 0x00000001040a7824 */ /* 0x000fe200078e0a15 */
[----:B------:R-:W-:Y:S04]  /*14a0*/  BSSY.RECONVERGENT B1, `(.L_x_20) ;  /* 0x000001c000017945 */ /* 0x000fe80003800200 */
[----:B------:R-:W-:-:S13]  /*14b0*/  ISETP.GT.AND P2, PT, R10, 0x20, PT ;  /* 0x000000200a00780c */ /* 0x000fda0003f44270 */
[----:B------:R-:W-:Y:S05]  /*14c0*/  @!P2 BRA `(.L_x_21) ;  /* 0x000000000064a947 */ /* 0x000fea0003800000 */
[----:B---3--:R-:W1:Y:S01]  /*14d0*/  LDS.64 R10, [R8] ;  /* 0x00000000080a7984 */ /* 0x008e620000000a00 */
[----:B------:R-:W-:-:S03]  /*14e0*/  VIADD R21, R21, 0x20 ;  /* 0x0000002015157836 */ /* 0x000fc60000000000 */
[----:B0-----:R0:W3:Y:S01]  /*14f0*/  LDS.64 R12, [R8+0x100] ;  /* 0x00010000080c7984 */ /* 0x0010e20000000a00 */
[----:B------:R-:W-:Y:S02]  /*1500*/  VIADD R21, R21, 0x20 ;  /* 0x0000002015157836 */ /* 0x000fe40000000000 */
[----:B0-----:R-:W-:-:S04]  /*1510*/  VIADD R8, R8, 0x100 ;  /* 0x0000010008087836 */ /* 0x001fc80000000000 */
[----:B------:R-:W-:Y:S02]  /*1520*/  VIADD R8, R8, 0x100 ;  /* 0x0000010008087836 */ /* 0x000fe40000000000 */
[----:B-1----:R-:W-:Y:S01]  /*1530*/  FADD R10, R10, -R7 ;  /* 0x800000070a0a7221 */ /* 0x002fe20000000000 */
[----:B--2---:R-:W-:-:S03]  /*1540*/  FADD R11, R11, -R18 ;  /* 0x800000120b0b7221 */ /* 0x004fc60000000000 */
[----:B------:R-:W-:Y:S01]  /*1550*/  FMUL R10, R10, R10 ;  /* 0x0000000a0a0a7220 */ /* 0x000fe20000400000 */
[----:B---3--:R-:W-:Y:S01]  /*1560*/  FADD R12, R12, -R7 ;  /* 0x800000070c0c7221 */ /* 0x008fe20000000000 */
[----:B------:R-:W-:Y:S02]  /*1570*/  FADD R13, R13, -R18 ;  /* 0x800000120d0d7221 */ /* 0x000fe40000000000 */
[----:B------:R-:W-:Y:S01]  /*1580*/  FFMA R11, R11, R11, R10 ;  /* 0x0000000b0b0b7223 */ /* 0x000fe2000000000a */
[----:B------:R-:W-:-:S04]  /*1590*/  FMUL R12, R12, R12 ;  /* 0x0000000c0c0c7220 */ /* 0x000fc80000400000 */
[----:B-----5:R-:W-:Y:S01]  /*15a0*/  FSETP.GEU.AND P0, PT, R11, R6, PT ;  /* 0x000000060b00720b */ /* 0x020fe20003f0e000 */
[----:B------:R-:W-:Y:S01]  /*15b0*/  FFMA R15, R13, R13, R12 ;  /* 0x0000000d0d0f7223 */ /* 0x000fe2000000000c */
[----:B------:R-:W-:-:S11]  /*15c0*/  VIADD R13, R19, 0x20 ;  /* 0x00000020130d7836 */ /* 0x000fd60000000000 */
[----:B------:R-:W-:Y:S01]  /*15d0*/  @!P0 MOV R6, R11 ;  /* 0x0000000b00068202 */ /* 0x000fe20000000f00 */
[----:B------:R0:W-:Y:S03]  /*15e0*/  @!P0 STL [R2+0x7c], R19 ;  /* 0x00007c1302008387 */ /* 0x0001e60000100800 */
[----:B------:R-:W-:Y:S01]  /*15f0*/  FSETP.GEU.AND P2, PT, R15, R6, PT ;  /* 0x000000060f00720b */ /* 0x000fe20003f4e000 */
[----:B------:R1:W-:Y:S01]  /*1600*/  @!P0 STL [R2+-0x4], R11 ;  /* 0xfffffc0b02008387 */ /* 0x0003e20000100800 */
[----:B------:R-:W-:Y:S01]  /*1610*/  PLOP3.LUT P0, PT, PT, PT, PT, 0x8, 0x80 ;  /* 0x000000000080781c */ /* 0x000fe20003f0e170 */
[----:B0-----:R-:W-:-:S10]  /*1620*/  VIADD R19, R13, 0x20 ;  /* 0x000000200d137836 */ /* 0x001fd40000000000 */
[----:B------:R1:W-:Y:S01]  /*1630*/  @!P2 STL [R2+-0x4], R15 ;  /* 0xfffffc0f0200a387 */ /* 0x0003e20000100800 */
[----:B------:R-:W-:-:S03]  /*1640*/  @!P2 IMAD.MOV.U32 R6, RZ, RZ, R15 ;  /* 0x000000ffff06a224 */ /* 0x000fc600078e000f */
[----:B------:R1:W-:Y:S04]  /*1650*/  @!P2 STL [R2+0x7c], R13 ;  /* 0x00007c0d0200a387 */ /* 0x0003e80000100800 */
.L_x_21:
[----:B------:R-:W-:Y:S05]  /*1660*/  BSYNC.RECONVERGENT B1 ;  /* 0x0000000000017941 */ /* 0x000fea0003800200 */
.L_x_20:
[----:B------:R-:W-:-:S13]  /*1670*/  ISETP.LT.OR P0, PT, R21, R4, P0 ;  /* 0x000000041500720c */ /* 0x000fda0000701670 */
[----:B------:R-:W-:Y:S05]  /*1680*/  @!P0 BRA `(.L_x_9) ;  /* 0x0000000000208947 */ /* 0x000fea0003800000 */
[----:B-1-3--:R-:W1:Y:S02]  /*1690*/  LDS.64 R10, [R8] ;  /* 0x00000000080a7984 */ /* 0x00ae640000000a00 */
[----:B-1----:R-:W-:Y:S01]  /*16a0*/  FADD R10, R10, -R7 ;  /* 0x800000070a0a7221 */ /* 0x002fe20000000000 */
[----:B--2---:R-:W-:-:S03]  /*16b0*/  FADD R11, R11, -R18 ;  /* 0x800000120b0b7221 */ /* 0x004fc60000000000 */
[----:B------:R-:W-:-:S04]  /*16c0*/  FMUL R10, R10, R10 ;  /* 0x0000000a0a0a7220 */ /* 0x000fc80000400000 */
[----:B------:R-:W-:-:S05]  /*16d0*/  FFMA R11, R11, R11, R10 ;  /* 0x0000000b0b0b7223 */ /* 0x000fca000000000a */
[----:B-----5:R-:W-:-:S13]  /*16e0*/  FSETP.GEU.AND P0, PT, R11, R6, PT ;  /* 0x000000060b00720b */ /* 0x020fda0003f0e000 */
[----:B------:R4:W-:Y:S04]  /*16f0*/  @!P0 STL [R2+-0x4], R11 ;  /* 0xfffffc0b02008387 */ /* 0x0009e80000100800 */
[----:B------:R4:W-:Y:S02]  /*1700*/  @!P0 STL [R2+0x7c], R19 ;  /* 0x00007c1302008387 */ /* 0x0009e40000100800 */
.L_x_9:
[----:B------:R-:W-:Y:S05]  /*1710*/  BSYNC.RECONVERGENT B0 ;  /* 0x0000000000007941 */ /* 0x000fea0003800200 */
.L_x_8:
[----:B------:R-:W-:Y:S06]  /*1720*/  BAR.SYNC.DEFER_BLOCKING 0x0 ;  /* 0x0000000000007b1d */ /* 0x000fec0000010000 */
[----:B------:R-:W-:Y:S05]  /*1730*/  @!P1 BRA `(.L_x_22) ;  /* 0xfffffff400409947 */ /* 0x000fea000383ffff */
.L_x_4:
[----:B------:R-:W0:Y:S02]  /*1740*/  LDCU UR4, c[0x0][0x388] ;  /* 0x00007100ff0477ac */ /* 0x000e240008000800 */
[----:B0-----:R-:W-:-:S13]  /*1750*/  ISETP.GE.AND P0, PT, R5, UR4, PT ;  /* 0x0000000405007c0c */ /* 0x001fda000bf06270 */
[----:B------:R-:W-:Y:S05]  /*1760*/  @P0 EXIT ;  /* 0x000000000000094d */ /* 0x000fea0003800000 */
[----:B-----5:R-:W0:Y:S02]  /*1770*/  LDC R6, c[0x0][0x3a8] ;  /* 0x0000ea00ff067b82 */ /* 0x020e240000000800 */
[----:B0-----:R-:W-:-:S13]  /*1780*/  ISETP.GE.AND P0, PT, R6, 0x1, PT ;  /* 0x000000010600780c */ /* 0x001fda0003f06270 */
[----:B------:R-:W-:Y:S05]  /*1790*/  @!P0 EXIT ;  /* 0x000000000000894d */ /* 0x000fea0003800000 */
[----:B-1-34-:R-:W0:Y:S01]  /*17a0*/  LDC R2, c[0x0][0x3a8] ;  /* 0x0000ea00ff027b82 */ /* 0x01ae220000000800 */
[----:B------:R-:W-:Y:S01]  /*17b0*/  ISETP.NE.AND P0, PT, R6, 0x1, PT ;  /* 0x000000010600780c */ /* 0x000fe20003f05270 */
[----:B------:R-:W-:Y:S02]  /*17c0*/  IMAD R5, R5, R6, RZ ;  /* 0x0000000605057224 */ /* 0x000fe400078e02ff */
[----:B------:R-:W-:Y:S02]  /*17d0*/  IMAD.MOV.U32 R4, RZ, RZ, RZ ;  /* 0x000000ffff047224 */ /* 0x000fe400078e00ff */
[----:B------:R-:W-:Y:S01]  /*17e0*/  IMAD.MOV.U32 R17, RZ, RZ, RZ ;  /* 0x000000ffff117224 */ /* 0x000fe200078e00ff */
[----:B0-----:R-:W-:-:S04]  /*17f0*/  LOP3.LUT R2, R2, 0x1, RZ, 0xc0, !PT ;  /* 0x0000000102027812 */ /* 0x001fc800078ec0ff */
[----:B------:R-:W-:-:S03]  /*1800*/  ISETP.NE.U32.AND P1, PT, R2, 0x1, PT ;  /* 0x000000010200780c */ /* 0x000fc60003f25070 */
[----:B------:R-:W-:Y:S10]  /*1810*/  @!P0 BRA `(.L_x_23) ;  /* 0x0000000800048947 */ /* 0x000ff40003800000 */
[----:B------:R-:W0:Y:S01]  /*1820*/  LDCU.64 UR4, c[0x0][0x3a0] ;  /* 0x00007400ff0477ac */ /* 0x000e220008000a00 */
[----:B------:R-:W-:Y:S01]  /*1830*/  LOP3.LUT R4, R6, 0x7ffffffe, RZ, 0xc0, !PT ;  /* 0x7ffffffe06047812 */ /* 0x000fe200078ec0ff */
[----:B------:R-:W-:Y:S02]  /*1840*/  VIADD R11, R5, 0x1 ;  /* 0x00000001050b7836 */ /* 0x000fe40000000000 */
[----:B------:R-:W-:Y:S02]  /*1850*/  IMAD.MOV.U32 R17, RZ, RZ, RZ ;  /* 0x000000ffff117224 */ /* 0x000fe400078e00ff */
[----:B------:R-:W-:Y:S02]  /*1860*/  IMAD.MOV.U32 R7, RZ, RZ, R5 ;  /* 0x000000ffff077224 */ /* 0x000fe400078e0005 */
[----:B------:R-:W-:Y:S01]  /*1870*/  IMAD.MOV R6, RZ, RZ, -R4 ;  /* 0x000000ffff067224 */ /* 0x000fe200078e0a04 */
[----:B0-----:R-:W-:-:S04]  /*1880*/  UIADD3 UR4, UP0, UPT, UR4, 0x4, URZ ;  /* 0x0000000404047890 */ /* 0x001fc8000ff1e0ff */
[----:B------:R-:W-:Y:S02]  /*1890*/  UIADD3.X UR5, UPT, UPT, URZ, UR5, URZ, UP0, !UPT ;  /* 0x00000005ff057290 */ /* 0x000fe400087fe4ff */
[----:B------:R-:W-:-:S04]  /*18a0*/  IMAD.U32 R2, RZ, RZ, UR4 ;  /* 0x00000004ff027e24 */ /* 0x000fc8000f8e00ff */
[----:B------:R-:W-:-:S07]  /*18b0*/  MOV R3, UR5 ;  /* 0x0000000500037c02 */ /* 0x000fce0008000f00 */
.L_x_24:
[----:B------:R-:W-:Y:S01]  /*18c0*/  ISETP.GE.AND P2, PT, R17, R20, PT ;  /* 0x000000141100720c */ /* 0x000fe20003f46270 */
[----:B------:R-:W-:-:S12]  /*18d0*/  IMAD.MOV.U32 R8, RZ, RZ, 0x7f800000 ;  /* 0x7f800000ff087424 */ /* 0x000fd800078e00ff */
[----:B------:R-:W-:-:S05]  /*18e0*/  @!P2 IMAD R10, R17, 0x4, R1 ;  /* 0x00000004110aa824 */ /* 0x000fca00078e0201 */
[----:B------:R-:W3:Y:S01]  /*18f0*/  @!P2 LDL R8, [R10] ;  /* 0x000000000a08a983 */ /* 0x000ee20000100800 */
[----:B------:R-:W-:-:S03]  /*1900*/  PLOP3.LUT P0, PT, PT, PT, PT, 0x80, 0x8 ;  /* 0x000000000008781c */ /* 0x000fc60003f0f070 */
[----:B------:R-:W-:Y:S04]  /*1910*/  SHFL.DOWN PT, R12, R9, 0x10, 0x1f ;  /* 0x0a001f00090c7f89 */ /* 0x000fe800000e0000 */
[----:B---3--:R-:W0:Y:S02]  /*1920*/  SHFL.DOWN PT, R13, R8, 0x10, 0x1f ;  /* 0x0a001f00080d7f89 */ /* 0x008e2400000e0000 */
[----:B0-----:R-:W-:-:S13]  /*1930*/  FSETP.GT.AND P3, PT, R8, R13, PT ;  /* 0x0000000d0800720b */ /* 0x001fda0003f64000 */
[----:B------:R-:W-:-:S04]  /*1940*/  @!P3 ISETP.GE.AND P4, PT, R12, R9, PT ;  /* 0x000000090c00b20c */ /* 0x000fc80003f86270 */
[----:B------:R-:W-:-:S04]  /*1950*/  @!P3 FSETP.EQ.AND P0, PT, R8, R13, !P4 ;  /* 0x0000000d0800b20b */ /* 0x000fc80006702000 */
[----:B------:R-:W-:Y:S02]  /*1960*/  FSEL R14, R13, R8, P0 ;  /* 0x000000080d0e7208 */ /* 0x000fe40000000000 */
[----:B------:R-:W-:Y:S02]  /*1970*/  SEL R15, R12, R9, P0 ;  /* 0x000000090c0f7207 */ /* 0x000fe40000000000 */
[----:B------:R-:W-:Y:S01]  /*1980*/  PLOP3.LUT P0, PT, PT, PT, PT, 0x80, 0x8 ;  /* 0x000000000008781c */ /* 0x000fe20003f0f070 */
[----:B------:R-:W0:Y:S04]  /*1990*/  SHFL.DOWN PT, R13, R14, 0x8, 0x1f ;  /* 0x09001f000e0d7f89 */ /* 0x000e2800000e0000 */
[----:B------:R-:W1:Y:S01]  /*19a0*/  SHFL.DOWN PT, R12, R15, 0x8, 0x1f ;  /* 0x09001f000f0c7f89 */ /* 0x000e6200000e0000 */
[----:B0-----:R-:W-:-:S13]  /*19b0*/  FSETP.GT.AND P3, PT, R14, R13, PT ;  /* 0x0000000d0e00720b */ /* 0x001fda0003f64000 */
[----:B-1----:R-:W-:-:S04]  /*19c0*/  @!P3 ISETP.GE.AND P4, PT, R12, R15, PT ;  /* 0x0000000f0c00b20c */ /* 0x002fc80003f86270 */
[----:B------:R-:W-:-:S04]  /*19d0*/  @!P3 FSETP.EQ.AND P0, PT, R14, R13, !P4 ;  /* 0x0000000d0e00b20b */ /* 0x000fc80006702000 */
[----:B------:R-:W-:Y:S02]  /*19e0*/  FSEL R13, R13, R14, P0 ;  /* 0x0000000e0d0d7208 */ /* 0x000fe40000000000 */
[----:B------:R-:W-:Y:S01]  /*19f0*/  SEL R19, R12, R15, P0 ;  /* 0x0000000f0c137207 */ /* 0x000fe20000000000 */
[----:B------:R-:W-:Y:S01]  /*1a00*/  IMAD.MOV.U32 R12, RZ, RZ, 0x7f800000 ;  /* 0x7f800000ff0c7424 */ /* 0x000fe200078e00ff */
        /* <DEDUP_REMOVED lines=8> */
[----:B------:R-:W-:Y:S01]  /*1a90*/  VIADD R19, R17, 0x1 ;  /* 0x0000000111137836 */ /* 0x000fe20000000000 */
[----:B------:R-:W-:Y:S01]  /*1aa0*/  PLOP3.LUT P0, PT, PT, PT, PT, 0x80, 0x8 ;  /* 0x000000000008781c */ /* 0x000fe20003f0f070 */
[----:B------:R-:W0:Y:S04]  /*1ab0*/  SHFL.DOWN PT, R8, R15, 0x2, 0x1f ;  /* 0x08401f000f087f89 */ /* 0x000e2800000e0000 */
[----:B------:R-:W1:Y:S01]  /*1ac0*/  SHFL.DOWN PT, R10, R21, 0x2, 0x1f ;  /* 0x08401f00150a7f89 */ /* 0x000e6200000e0000 */
[----:B0-----:R-:W-:-:S13]  /*1ad0*/  FSETP.GT.AND P3, PT, R15, R8, PT ;  /* 0x000000080f00720b */ /* 0x001fda0003f64000 */
[----:B-1----:R-:W-:-:S04]  /*1ae0*/  @!P3 ISETP.GE.AND P4, PT, R10, R21, PT ;  /* 0x000000150a00b20c */ /* 0x002fc80003f86270 */
        /* <DEDUP_REMOVED lines=9> */
[----:B------:R-:W-:-:S06]  /*1b80*/  SEL R10, R10, R23, P0 ;  /* 0x000000170a0a7207 */ /* 0x000fcc0000000000 */
[----:B------:R-:W0:Y:S02]  /*1b90*/  SHFL.IDX PT, R10, R10, RZ, 0x1f ;  /* 0x00001fff0a0a7589 */ /* 0x000e2400000e0000 */
[----:B0-----:R-:W-:-:S13]  /*1ba0*/  ISETP.NE.AND P3, PT, R9, R10, PT ;  /* 0x0000000a0900720c */ /* 0x001fda0003f65270 */
[----:B------:R-:W-:-:S05]  /*1bb0*/  @P3 IMAD.MOV R19, RZ, RZ, R17 ;  /* 0x000000ffff133224 */ /* 0x000fca00078e0211 */
[----:B------:R-:W-:-:S13]  /*1bc0*/  ISETP.GE.AND P3, PT, R19, R20, PT ;  /* 0x000000141300720c */ /* 0x000fda0003f66270 */
[----:B------:R-:W-:-:S05]  /*1bd0*/  @!P3 IMAD R14, R19, 0x4, R1 ;  /* 0x00000004130eb824 */ /* 0x000fca00078e0201 */
[----:B------:R-:W3:Y:S01]  /*1be0*/  @!P3 LDL R12, [R14] ;  /* 0x000000000e0cb983 */ /* 0x000ee20000100800 */
[----:B------:R-:W-:Y:S01]  /*1bf0*/  ISETP.GE.AND P3, PT, R19, R20, PT ;  /* 0x000000141300720c */ /* 0x000fe20003f66270 */
[----:B------:R-:W-:Y:S02]  /*1c00*/  IMAD.MOV.U32 R21, RZ, RZ, -0x1 ;  /* 0xffffffffff157424 */ /* 0x000fe400078e00ff */
[----:B------:R-:W-:Y:S02]  /*1c10*/  @!P2 IMAD R17, R17, 0x4, R0 ;  /* 0x000000041111a824 */ /* 0x000fe400078e0200 */
[----:B------:R-:W-:-:S03]  /*1c20*/  IMAD.MOV.U32 R16, RZ, RZ, -0x1 ;  /* 0xffffffffff107424 */ /* 0x000fc600078e00ff */
[----:B------:R0:W4:Y:S05]  /*1c30*/  @!P2 LDL R21, [R17] ;  /* 0x000000001115a983 */ /* 0x00012a0000100800 */
[----:B------:R-:W-:-:S05]  /*1c40*/  @!P3 IMAD R22, R19, 0x4, R0 ;  /* 0x000000041316b824 */ /* 0x000fca00078e0200 */
[----:B------:R-:W5:Y:S04]  /*1c50*/  @!P3 LDL R16, [R22] ;  /* 0x000000001610b983 */ /* 0x000f680000100800 */
[----:B--2---:R-:W-:Y:S01]  /*1c60*/  SHFL.DOWN PT, R18, R9, 0x10, 0x1f ;  /* 0x0a001f0009127f89 */ /* 0x004fe200000e0000 */
[----:B------:R-:W-:Y:S02]  /*1c70*/  PLOP3.LUT P2, PT, PT, PT, PT, 0x80, 0x8 ;  /* 0x000000000008781c */ /* 0x000fe40003f4f070 */
[----:B------:R-:W-:Y:S01]  /*1c80*/  SEL R8, R13, R8, P0 ;  /* 0x000000080d087207 */ /* 0x000fe20000000000 */
[----:B---3--:R-:W1:Y:S02]  /*1c90*/  SHFL.DOWN PT, R15, R12, 0x10, 0x1f ;  /* 0x0a001f000c0f7f89 */ /* 0x008e6400000e0000 */
[----:B-1----:R-:W-:-:S13]  /*1ca0*/  FSETP.GT.AND P3, PT, R12, R15, PT ;  /* 0x0000000f0c00720b */ /* 0x002fda0003f64000 */
[----:B------:R-:W-:-:S04]  /*1cb0*/  @!P3 ISETP.GE.AND P4, PT, R18, R9, PT ;  /* 0x000000091200b20c */ /* 0x000fc80003f86270 */
[----:B------:R-:W-:-:S04]  /*1cc0*/  @!P3 FSETP.EQ.AND P2, PT, R12, R15, !P4 ;  /* 0x0000000f0c00b20b */ /* 0x000fc80006742000 */
[----:B------:R-:W-:-:S05]  /*1cd0*/  FSEL R23, R15, R12, P2 ;  /* 0x0000000c0f177208 */ /* 0x000fca0001000000 */
[----:B------:R-:W1:Y:S01]  /*1ce0*/  SHFL.DOWN PT, R14, R23, 0x8, 0x1f ;  /* 0x09001f00170e7f89 */ /* 0x000e6200000e0000 */
[----:B------:R-:W-:-:S05]  /*1cf0*/  SEL R18, R18, R9, P2 ;  /* 0x0000000912127207 */ /* 0x000fca0001000000 */
[----:B------:R-:W2:Y:S01]  /*1d00*/  SHFL.DOWN PT, R15, R18, 0x8, 0x1f ;  /* 0x09001f00120f7f89 */ /* 0x000ea200000e0000 */
[----:B------:R-:W-:Y:S02]  /*1d10*/  PLOP3.LUT P2, PT, PT, PT, PT, 0x80, 0x8 ;  /* 0x000000000008781c */ /* 0x000fe40003f4f070 */
[----:B-1----:R-:W-:-:S13]  /*1d20*/  FSETP.GT.AND P3, PT, R23, R14, PT ;  /* 0x0000000e1700720b */ /* 0x002fda0003f64000 */
[----:B--2---:R-:W-:-:S04]  /*1d30*/  @!P3 ISETP.GE.AND P4, PT, R15, R18, PT ;  /* 0x000000120f00b20c */ /* 0x004fc80003f86270 */
[----:B------:R-:W-:-:S04]  /*1d40*/  @!P3 FSETP.EQ.AND P2, PT, R23, R14, !P4 ;  /* 0x0000000e1700b20b */ /* 0x000fc80006742000 */
[----:B0-----:R-:W-:-:S05]  /*1d50*/  FSEL R17, R14, R23, P2 ;  /* 0x000000170e117208 */ /* 0x001fca0001000000 */
[----:B------:R-:W0:Y:S01]  /*1d60*/  SHFL.DOWN PT, R12, R17, 0x4, 0x1f ;  /* 0x08801f00110c7f89 */ /* 0x000e2200000e0000 */
[----:B------:R-:W-:-:S05]  /*1d70*/  SEL R15, R15, R18, P2 ;  /* 0x000000120f0f7207 */ /* 0x000fca0001000000 */
[----:B------:R-:W1:Y:S01]  /*1d80*/  SHFL.DOWN PT, R14, R15, 0x4, 0x1f ;  /* 0x08801f000f0e7f89 */ /* 0x000e6200000e0000 */
[----:B------:R-:W-:Y:S02]  /*1d90*/  PLOP3.LUT P2, PT, PT, PT, PT, 0x80, 0x8 ;  /* 0x000000000008781c */ /* 0x000fe40003f4f070 */
[----:B0-----:R-:W-:-:S13]  /*1da0*/  FSETP.GT.AND P3, PT, R17, R12, PT ;  /* 0x0000000c1100720b */ /* 0x001fda0003f64000 */
[----:B-1----:R-:W-:-:S04]  /*1db0*/  @!P3 ISETP.GE.AND P4, PT, R14, R15, PT ;  /* 0x0000000f0e00b20c */ /* 0x002fc80003f86270 */
[----:B------:R-:W-:-:S04]  /*1dc0*/  @!P3 FSETP.EQ.AND P2, PT, R17, R12, !P4 ;  /* 0x0000000c1100b20b */ /* 0x000fc80006742000 */
[----:B------:R-:W-:-:S05]  /*1dd0*/  FSEL R23, R12, R17, P2 ;  /* 0x000000110c177208 */ /* 0x000fca0001000000 */
        /* <DEDUP_REMOVED lines=15> */
[----:B------:R-:W-:-:S06]  /*1ed0*/  SEL R17, R14, R27, P2 ;  /* 0x0000001b0e117207 */ /* 0x000fcc0001000000 */
[----:B------:R-:W5:Y:S01]  /*1ee0*/  SHFL.IDX PT, R17, R17, RZ, 0x1f ;  /* 0x00001fff11117589 */ /* 0x000f6200000e0000 */
[----:B------:R-:W-:-:S03]  /*1ef0*/  SEL R18, R12, R15, P2 ;  /* 0x0000000f0c127207 */ /* 0x000fc60001000000 */
[----:B------:R-:W0:Y:S04]  /*1f00*/  SHFL.IDX PT, R23, R8, RZ, 0x1f ;  /* 0x00001fff08177589 */ /* 0x000e2800000e0000 */
[----:B----4-:R-:W1:Y:S04]  /*1f10*/  SHFL.IDX PT, R21, R21, R10, 0x1f ;  /* 0x00001f0a15157589 */ /* 0x010e6800000e0000 */
[----:B------:R-:W2:Y:S01]  /*1f20*/  SHFL.IDX PT, R25, R18, RZ, 0x1f ;  /* 0x00001fff12197589 */ /* 0x000ea200000e0000 */
[----:B------:R-:W-:-:S03]  /*1f30*/  ISETP.NE.AND P0, PT, R9, RZ, PT ;  /* 0x000000ff0900720c */ /* 0x000fc60003f05270 */
[----:B-----5:R-:W3:Y:S01]  /*1f40*/  SHFL.IDX PT, R27, R16, R17, 0x1f ;  /* 0x00001f11101b7589 */ /* 0x020ee200000e0000 */
[----:B------:R-:W-:-:S09]  /*1f50*/  VIADD R6, R6, 0x2 ;  /* 0x0000000206067836 */ /* 0x000fd20000000000 */
[----:B------:R-:W-:-:S04]  /*1f60*/  @!P0 IMAD.WIDE R12, R7, 0x8, R2 ;  /* 0x00000008070c8825 */ /* 0x000fc800078e0202 */
[----:B------:R-:W-:Y:S01]  /*1f70*/  @!P0 IMAD.WIDE R14, R11, 0x8, R2 ;  /* 0x000000080b0e8825 */ /* 0x000fe200078e0202 */
[----:B0-----:R0:W-:Y:S01]  /*1f80*/  @!P0 STG.E desc[UR6][R12.64], R23 ;  /* 0x000000170c008986 */ /* 0x0011e2000c101906 */
[----:B------:R-:W-:-:S03]  /*1f90*/  ISETP.NE.AND P2, PT, R6, RZ, PT ;  /* 0x000000ff0600720c */ /* 0x000fc60003f45270 */
[----:B-1----:R0:W-:Y:S04]  /*1fa0*/  @!P0 STG.E desc[UR6][R12.64+-0x4], R21 ;  /* 0xfffffc150c008986 */ /* 0x0021e8000c101906 */
[----:B--2---:R0:W-:Y:S04]  /*1fb0*/  @!P0 STG.E desc[UR6][R14.64], R25 ;  /* 0x000000190e008986 */ /* 0x0041e8000c101906 */
[----:B---3--:R0:W-:Y:S01]  /*1fc0*/  @!P0 STG.E desc[UR6][R14.64+-0x4], R27 ;  /* 0xfffffc1b0e008986 */ /* 0x0081e2000c101906 */
[----:B------:R-:W-:Y:S01]  /*1fd0*/  ISETP.NE.AND P0, PT, R9, R17, PT ;  /* 0x000000110900720c */ /* 0x000fe20003f05270 */
[----:B------:R-:W-:Y:S01]  /*1fe0*/  VIADD R17, R19, 0x1 ;  /* 0x0000000113117836 */ /* 0x000fe20000000000 */
[----:B------:R-:W-:Y:S01]  /*1ff0*/  IADD3 R11, PT, PT, R11, 0x2, RZ ;  /* 0x000000020b0b7810 */ /* 0x000fe20007ffe0ff */
[----:B------:R-:W-:-:S10]  /*2000*/  VIADD R7, R7, 0x2 ;  /* 0x0000000207077836 */ /* 0x000fd40000000000 */
[----:B------:R-:W-:Y:S01]  /*2010*/  @P0 IMAD.MOV R17, RZ, RZ, R19 ;  /* 0x000000ffff110224 */ /* 0x000fe200078e0213 */
[----:B0-----:R-:W-:Y:S06]  /*2020*/  @P2 BRA `(.L_x_24) ;  /* 0xfffffff800242947 */ /* 0x001fec000383ffff */
.L_x_23:
[----:B------:R-:W-:Y:S05]  /*2030*/  @P1 EXIT ;  /* 0x000000000000194d */ /* 0x000fea0003800000 */
[----:B------:R-:W-:Y:S01]  /*2040*/  ISETP.GE.AND P1, PT, R17, R20, PT ;  /* 0x000000141100720c */ /* 0x000fe20003f26270 */
[----:B------:R-:W-:Y:S01]  /*2050*/  BSSY.RECONVERGENT B0, `(.L_x_25) ;  /* 0x0000005000007945 */ /* 0x000fe20003800200 */
[----:B------:R-:W-:-:S11]  /*2060*/  IMAD.MOV.U32 R2, RZ, RZ, 0x7f800000 ;  /* 0x7f800000ff027424 */ /* 0x000fd600078e00ff */
[----:B------:R-:W-:Y:S05]  /*2070*/  @P1 BRA `(.L_x_26) ;  /* 0x0000000000081947 */ /* 0x000fea0003800000 */
[----:B------:R-:W-:-:S06]  /*2080*/  IMAD R2, R17, 0x4, R1 ;  /* 0x0000000411027824 */ /* 0x000fcc00078e0201 */
[----:B------:R-:W5:Y:S02]  /*2090*/  LDL R2, [R2] ;  /* 0x0000000002027983 */ /* 0x000f640000100800 */
.L_x_26:
[----:B------:R-:W-:Y:S05]  /*20a0*/  BSYNC.RECONVERGENT B0 ;  /* 0x0000000000007941 */ /* 0x000fea0003800200 */
.L_x_25:
[----:B-----5:R-:W0:Y:S01]  /*20b0*/  SHFL.DOWN PT, R3, R2, 0x10, 0x1f ;  /* 0x0a001f0002037f89 */ /* 0x020e2200000e0000 */
[----:B------:R-:W-:Y:S01]  /*20c0*/  PLOP3.LUT P0, PT, PT, PT, PT, 0x80, 0x8 ;  /* 0x000000000008781c */ /* 0x000fe20003f0f070 */
[----:B------:R-:W-:Y:S02]  /*20d0*/  BSSY.RECONVERGENT B0, `(.L_x_27) ;  /* 0x000002e000007945 */ /* 0x000fe40003800200 */
        /* <DEDUP_REMOVED lines=22> */
[----:B------:R-:W-:Y:S01]  /*2240*/  IMAD.MOV.U32 R6, RZ, RZ, -0x1 ;  /* 0xffffffffff067424 */ /* 0x000fe200078e00ff */
        /* <DEDUP_REMOVED lines=13> */
[----:B------:R-:W-:Y:S02]  /*2320*/  @!P2 FSETP.EQ.AND P0, PT, R11, R2, !P3 ;  /* 0x000000020b00a20b */ /* 0x000fe40005f02000 */
[----:B------:R-:W-:Y:S02]  /*2330*/  ISETP.NE.AND P2, PT, R9, RZ, PT ;  /* 0x000000ff0900720c */ /* 0x000fe40003f45270 */
[----:B------:R-:W-:Y:S02]  /*2340*/  SEL R3, R3, R10, P0 ;  /* 0x0000000a03037207 */ /* 0x000fe40000000000 */
[----:B------:R-:W-:-:S04]  /*2350*/  SEL R2, R2, R11, P0 ;  /* 0x0000000b02027207 */ /* 0x000fc80000000000 */
[----:B------:R-:W0:Y:S04]  /*2360*/  SHFL.IDX PT, R3, R3, RZ, 0x1f ;  /* 0x00001fff03037589 */ /* 0x000e2800000e0000 */
[----:B------:R1:W3:Y:S01]  /*2370*/  SHFL.IDX PT, R7, R2, RZ, 0x1f ;  /* 0x00001fff02077589 */ /* 0x0002e200000e0000 */
[----:B------:R-:W-:Y:S05]  /*2380*/  @P1 BRA `(.L_x_28) ;  /* 0x0000000000081947 */ /* 0x000fea0003800000 */
[----:B------:R-:W-:-:S05]  /*2390*/  IMAD R0, R17, 0x4, R0 ;  /* 0x0000000411007824 */ /* 0x000fca00078e0200 */
[----:B------:R4:W5:Y:S02]  /*23a0*/  LDL R6, [R0] ;  /* 0x0000000000067983 */ /* 0x0009640000100800 */
.L_x_28:
[----:B------:R-:W-:Y:S05]  /*23b0*/  BSYNC.RECONVERGENT B0 ;  /* 0x0000000000007941 */ /* 0x000fea0003800200 */
.L_x_27:
[----:B0----5:R0:W0:Y:S01]  /*23c0*/  SHFL.IDX PT, R9, R6, R3, 0x1f ;  /* 0x00001f0306097589 */ /* 0x02102200000e0000 */
[----:B------:R-:W-:Y:S05]  /*23d0*/  @P2 EXIT ;  /* 0x000000000000294d */ /* 0x000fea0003800000 */
[----:B01----:R-:W0:Y:S01]  /*23e0*/  LDC.64 R2, c[0x0][0x3a0] ;  /* 0x0000e800ff027b82 */ /* 0x003e220000000a00 */
[----:B------:R-:W-:-:S04]  /*23f0*/  IMAD.IADD R5, R5, 0x1, R4 ;  /* 0x0000000105057824 */ /* 0x000fc800078e0204 */
[----:B0-----:R-:W-:-:S05]  /*2400*/  IMAD.WIDE R2, R5, 0x8, R2 ;  /* 0x0000000805027825 */ /* 0x001fca00078e0202 */
[----:B------:R-:W-:Y:S04]  /*2410*/  STG.E desc[UR6][R2.64], R9 ;  /* 0x0000000902007986 */ /* 0x000fe8000c101906 */
[----:B---3--:R-:W-:Y:S01]  /*2420*/  STG.E desc[UR6][R2.64+0x4], R7 ;  /* 0x0000040702007986 */ /* 0x008fe2000c101906 */
[----:B------:R-:W-:Y:S05]  /*2430*/  EXIT ;  /* 0x000000000000794d */ /* 0x000fea0003800000 */
.L_x_3:
[----:B-----5:R-:W-:Y:S02]  /*2440*/  IMAD.MOV.U32 R11, RZ, RZ, R6 ;  /* 0x000000ffff0b7224 */ /* 0x020fe400078e0006 */
[----:B------:R-:W-:Y:S02]  /*2450*/  IMAD.MOV.U32 R2, RZ, RZ, RZ ;  /* 0x000000ffff027224 */ /* 0x000fe400078e00ff */
[----:B------:R-:W-:Y:S02]  /*2460*/  IMAD.MOV.U32 R13, RZ, RZ, 0x1f ;  /* 0x0000001fff0d7424 */ /* 0x000fe400078e00ff */
[----:B------:R-:W-:-:S07]  /*2470*/  IMAD.MOV.U32 R0, RZ, RZ, -0x1 ;  /* 0xffffffffff007424 */ /* 0x000fce00078e00ff */
[----:B------:R-:W-:Y:S05]  /*2480*/  WARPSYNC.COLLECTIVE R0, `(.L_x_29) ;  /* 0x0000000000087348 */ /* 0x000fea0003c00000 */
[----:B------:R0:W1:Y:S02]  /*2490*/  SHFL.IDX P0, R18, R11, R2, R13 ;  /* 0x000000020b127389 */ /* 0x000064000000000d */
[----:B01----:R-:W-:Y:S05]  /*24a0*/  ENDCOLLECTIVE ;  /* 0x000000000000791b */ /* 0x003fea0003800000 */
.L_x_29:
[----:B------:R-:W-:Y:S02]  /*24b0*/  IMAD.MOV.U32 R11, RZ, RZ, R7 ;  /* 0x000000ffff0b7224 */ /* 0x000fe400078e0007 */
[----:B------:R-:W-:-:S07]  /*24c0*/  IMAD.MOV.U32 R6, RZ, RZ, R18 ;  /* 0x000000ffff067224 */ /* 0x000fce00078e0012 */
[----:B------:R-:W-:Y:S05]  /*24d0*/  WARPSYNC.COLLECTIVE R0, `(.L_x_30) ;  /* 0x0000000000087348 */ /* 0x000fea0003c00000 */
[----:B------:R0:W1:Y:S02]  /*24e0*/  SHFL.IDX P0, R18, R11, R2, R13 ;  /* 0x000000020b127389 */ /* 0x000064000000000d */
[----:B01----:R-:W-:Y:S05]  /*24f0*/  ENDCOLLECTIVE ;  /* 0x000000000000791b */ /* 0x003fea0003800000 */
.L_x_30:
[----:B------:R-:W-:Y:S05]  /*2500*/  BRA `(.L_x_31) ;  /* 0xffffffdc00247947 */ /* 0x000fea000383ffff */
.L_x_32:
[----:B------:R-:W-:-:S00]  /*2510*/  BRA `(.L_x_32) ;  /* 0xfffffffc00fc7947 */ /* 0x000fc0000383ffff */
[----:B------:R-:W-:-:S00]  /*2520*/  NOP ;  /* 0x0000000000007918 */ /* 0x000fc00000000000 */
        /* <DEDUP_REMOVED lines=13> */
.L_x_33:


//--------------------- .nv.shared._Z12knn2d_kernelPK6float2iS1_iP6PairIFii --------------------------
	.section	.nv.shared._Z12knn2d_kernelPK6float2iS1_iP6PairIFii,"aw",@nobits
	.sectionflags	@""
	.align	16
	.zero		1024


//--------------------- .nv.shared.reserved.0     --------------------------
	.section	.nv.shared.reserved.0,"aw",@nobits
	.weak		__nv_reservedSMEM_offset_0_alias
	.size		__nv_reservedSMEM_offset_0_alias, 0, 64
	.other		__nv_reservedSMEM_offset_0_alias,@"STO_CUDA_RESERVED_SHARED STV_DEFAULT"
__nv_reservedSMEM_offset_0_alias:
	.zero		0
	.zero		64


//--------------------- .nv.constant0._Z12knn2d_kernelPK6float2iS1_iP6PairIFii --------------------------
	.section	.nv.constant0._Z12knn2d_kernelPK6float2iS1_iP6PairIFii,"a",@progbits
	.sectionflags	@""
	.align	4
.nv.constant0._Z12knn2d_kernelPK6float2iS1_iP6PairIFii:
	.zero		944


//--------------------- SYMBOLS --------------------------

	.type		.nv.reservedSmem.offset0,@object
	.size		.nv.reservedSmem.offset0,0x4
	.type		.nv.reservedSmem.cap,@object
	.size		.nv.reservedSmem.cap,0x4
